//
// Generated by NVIDIA NVVM Compiler
//
// Compiler Build ID: CL-36424714
// Cuda compilation tools, release 13.0, V13.0.88
// Based on NVVM 20.0.0
//

.version 9.0
.target sm_100
.address_size 64

	// .globl	_ZN5mlpga3gpu6kernel3sumEPfPKfm
.global .align 4 .b8 precalc_xorwow_matrix[102400];
.global .align 4 .b8 precalc_xorwow_offset_matrix[102400];
.global .align 4 .b8 mrg32k3aM1[2304];
.global .align 4 .b8 mrg32k3aM2[2304];
.global .align 4 .b8 mrg32k3aM1SubSeq[2016];
.global .align 4 .b8 mrg32k3aM2SubSeq[2016];
.global .align 4 .b8 mrg32k3aM1Seq[2304];
.global .align 4 .b8 mrg32k3aM2Seq[2304];
.const .align 8 .b8 __cr_lgamma_table[72];

.visible .entry _ZN5mlpga3gpu6kernel3sumEPfPKfm(
	.param .u64 .ptr .align 1 _ZN5mlpga3gpu6kernel3sumEPfPKfm_param_0,
	.param .u64 .ptr .align 1 _ZN5mlpga3gpu6kernel3sumEPfPKfm_param_1,
	.param .u64 _ZN5mlpga3gpu6kernel3sumEPfPKfm_param_2
)
{
	.reg .pred 	%p<3>;
	.reg .b32 	%r<10>;
	.reg .b32 	%f<3>;
	.reg .b64 	%rd<12>;

	ld.param.u64 	%rd6, [_ZN5mlpga3gpu6kernel3sumEPfPKfm_param_0];
	ld.param.u64 	%rd7, [_ZN5mlpga3gpu6kernel3sumEPfPKfm_param_1];
	ld.param.u64 	%rd8, [_ZN5mlpga3gpu6kernel3sumEPfPKfm_param_2];
	mov.u32 	%r6, %tid.x;
	mov.u32 	%r7, %ctaid.x;
	mov.u32 	%r1, %ntid.x;
	mad.lo.s32 	%r9, %r7, %r1, %r6;
	cvt.u64.u32 	%rd11, %r9;
	setp.le.u64 	%p1, %rd8, %rd11;
	@%p1 bra 	$L__BB0_3;
	mov.u32 	%r8, %nctaid.x;
	mul.lo.s32 	%r3, %r1, %r8;
	cvta.to.global.u64 	%rd2, %rd7;
	cvta.to.global.u64 	%rd3, %rd6;
$L__BB0_2:
	shl.b64 	%rd9, %rd11, 2;
	add.s64 	%rd10, %rd2, %rd9;
	ld.global.f32 	%f1, [%rd10];
	atom.global.add.f32 	%f2, [%rd3], %f1;
	add.s32 	%r9, %r9, %r3;
	cvt.u64.u32 	%rd11, %r9;
	setp.gt.u64 	%p2, %rd8, %rd11;
	@%p2 bra 	$L__BB0_2;
$L__BB0_3:
	ret;

}
	// .globl	_ZN5mlpga3gpu6kernel9divide_byEPfmf
.visible .entry _ZN5mlpga3gpu6kernel9divide_byEPfmf(
	.param .u64 .ptr .align 1 _ZN5mlpga3gpu6kernel9divide_byEPfmf_param_0,
	.param .u64 _ZN5mlpga3gpu6kernel9divide_byEPfmf_param_1,
	.param .f32 _ZN5mlpga3gpu6kernel9divide_byEPfmf_param_2
)
{
	.reg .pred 	%p<3>;
	.reg .b32 	%r<10>;
	.reg .b32 	%f<4>;
	.reg .b64 	%rd<10>;

	ld.param.u64 	%rd5, [_ZN5mlpga3gpu6kernel9divide_byEPfmf_param_0];
	ld.param.u64 	%rd6, [_ZN5mlpga3gpu6kernel9divide_byEPfmf_param_1];
	ld.param.f32 	%f1, [_ZN5mlpga3gpu6kernel9divide_byEPfmf_param_2];
	mov.u32 	%r6, %tid.x;
	mov.u32 	%r7, %ctaid.x;
	mov.u32 	%r1, %ntid.x;
	mad.lo.s32 	%r9, %r7, %r1, %r6;
	cvt.u64.u32 	%rd9, %r9;
	setp.le.u64 	%p1, %rd6, %rd9;
	@%p1 bra 	$L__BB1_3;
	mov.u32 	%r8, %nctaid.x;
	mul.lo.s32 	%r3, %r1, %r8;
	cvta.to.global.u64 	%rd2, %rd5;
$L__BB1_2:
	shl.b64 	%rd7, %rd9, 2;
	add.s64 	%rd8, %rd2, %rd7;
	ld.global.f32 	%f2, [%rd8];
	div.rn.f32 	%f3, %f2, %f1;
	st.global.f32 	[%rd8], %f3;
	add.s32 	%r9, %r9, %r3;
	cvt.u64.u32 	%rd9, %r9;
	setp.gt.u64 	%p2, %rd6, %rd9;
	@%p2 bra 	$L__BB1_2;
$L__BB1_3:
	ret;

}
	// .globl	_ZN5mlpga3gpu6kernel10setup_randEP17curandStateXORWOW
.visible .entry _ZN5mlpga3gpu6kernel10setup_randEP17curandStateXORWOW(
	.param .u64 .ptr .align 1 _ZN5mlpga3gpu6kernel10setup_randEP17curandStateXORWOW_param_0
)
{
	.reg .pred 	%p<24>;
	.reg .b32 	%r<406>;
	.reg .b64 	%rd<18>;

	ld.param.u64 	%rd8, [_ZN5mlpga3gpu6kernel10setup_randEP17curandStateXORWOW_param_0];
	cvta.to.global.u64 	%rd9, %rd8;
	mov.u32 	%r182, %tid.x;
	mov.u32 	%r183, %ctaid.x;
	mov.u32 	%r184, %ntid.x;
	mad.lo.s32 	%r185, %r183, %r184, %r182;
	cvt.u64.u32 	%rd17, %r185;
	mul.wide.u32 	%rd10, %r185, 48;
	add.s64 	%rd2, %rd9, %rd10;
	mov.b32 	%r186, 1593684748;
	mov.b32 	%r187, 832094735;
	st.global.v2.u32 	[%rd2], {%r187, %r186};
	mov.b32 	%r188, -123459836;
	mov.b32 	%r189, 1111207954;
	st.global.v2.u32 	[%rd2+8], {%r189, %r188};
	mov.b32 	%r190, 1476011280;
	mov.b32 	%r191, -589760388;
	st.global.v2.u32 	[%rd2+16], {%r191, %r190};
	setp.eq.s32 	%p1, %r185, 0;
	@%p1 bra 	$L__BB2_42;
	mov.b32 	%r312, 0;
	mov.u64 	%rd12, precalc_xorwow_matrix;
$L__BB2_2:
	and.b64  	%rd4, %rd17, 3;
	setp.eq.s64 	%p2, %rd4, 0;
	@%p2 bra 	$L__BB2_41;
	mul.wide.u32 	%rd11, %r312, 3200;
	add.s64 	%rd5, %rd12, %rd11;
	cvt.u32.u64 	%r2, %rd4;
	mov.b32 	%r313, 0;
$L__BB2_4:
	mov.b32 	%r326, 0;
	mov.u32 	%r327, %r326;
	mov.u32 	%r328, %r326;
	mov.u32 	%r329, %r326;
	mov.u32 	%r330, %r326;
	mov.u32 	%r319, %r326;
$L__BB2_5:
	mul.wide.u32 	%rd13, %r319, 4;
	add.s64 	%rd14, %rd2, %rd13;
	ld.global.u32 	%r10, [%rd14+4];
	shl.b32 	%r11, %r319, 5;
	mov.b32 	%r325, 0;
$L__BB2_6:
	.pragma "nounroll";
	shr.u32 	%r196, %r10, %r325;
	and.b32  	%r197, %r196, 1;
	setp.eq.b32 	%p3, %r197, 1;
	not.pred 	%p4, %p3;
	add.s32 	%r198, %r11, %r325;
	mul.lo.s32 	%r199, %r198, 5;
	mul.wide.u32 	%rd15, %r199, 4;
	add.s64 	%rd6, %rd5, %rd15;
	@%p4 bra 	$L__BB2_8;
	ld.global.u32 	%r200, [%rd6];
	xor.b32  	%r330, %r330, %r200;
	ld.global.u32 	%r201, [%rd6+4];
	xor.b32  	%r329, %r329, %r201;
	ld.global.u32 	%r202, [%rd6+8];
	xor.b32  	%r328, %r328, %r202;
	ld.global.u32 	%r203, [%rd6+12];
	xor.b32  	%r327, %r327, %r203;
	ld.global.u32 	%r204, [%rd6+16];
	xor.b32  	%r326, %r326, %r204;
$L__BB2_8:
	and.b32  	%r206, %r196, 2;
	setp.eq.s32 	%p5, %r206, 0;
	@%p5 bra 	$L__BB2_10;
	ld.global.u32 	%r207, [%rd6+20];
	xor.b32  	%r330, %r330, %r207;
	ld.global.u32 	%r208, [%rd6+24];
	xor.b32  	%r329, %r329, %r208;
	ld.global.u32 	%r209, [%rd6+28];
	xor.b32  	%r328, %r328, %r209;
	ld.global.u32 	%r210, [%rd6+32];
	xor.b32  	%r327, %r327, %r210;
	ld.global.u32 	%r211, [%rd6+36];
	xor.b32  	%r326, %r326, %r211;
$L__BB2_10:
	and.b32  	%r213, %r196, 4;
	setp.eq.s32 	%p6, %r213, 0;
	@%p6 bra 	$L__BB2_12;
	ld.global.u32 	%r214, [%rd6+40];
	xor.b32  	%r330, %r330, %r214;
	ld.global.u32 	%r215, [%rd6+44];
	xor.b32  	%r329, %r329, %r215;
	ld.global.u32 	%r216, [%rd6+48];
	xor.b32  	%r328, %r328, %r216;
	ld.global.u32 	%r217, [%rd6+52];
	xor.b32  	%r327, %r327, %r217;
	ld.global.u32 	%r218, [%rd6+56];
	xor.b32  	%r326, %r326, %r218;
$L__BB2_12:
	and.b32  	%r220, %r196, 8;
	setp.eq.s32 	%p7, %r220, 0;
	@%p7 bra 	$L__BB2_14;
	ld.global.u32 	%r221, [%rd6+60];
	xor.b32  	%r330, %r330, %r221;
	ld.global.u32 	%r222, [%rd6+64];
	xor.b32  	%r329, %r329, %r222;
	ld.global.u32 	%r223, [%rd6+68];
	xor.b32  	%r328, %r328, %r223;
	ld.global.u32 	%r224, [%rd6+72];
	xor.b32  	%r327, %r327, %r224;
	ld.global.u32 	%r225, [%rd6+76];
	xor.b32  	%r326, %r326, %r225;
$L__BB2_14:
	and.b32  	%r227, %r196, 16;
	setp.eq.s32 	%p8, %r227, 0;
	@%p8 bra 	$L__BB2_16;
	ld.global.u32 	%r228, [%rd6+80];
	xor.b32  	%r330, %r330, %r228;
	ld.global.u32 	%r229, [%rd6+84];
	xor.b32  	%r329, %r329, %r229;
	ld.global.u32 	%r230, [%rd6+88];
	xor.b32  	%r328, %r328, %r230;
	ld.global.u32 	%r231, [%rd6+92];
	xor.b32  	%r327, %r327, %r231;
	ld.global.u32 	%r232, [%rd6+96];
	xor.b32  	%r326, %r326, %r232;
$L__BB2_16:
	and.b32  	%r234, %r196, 32;
	setp.eq.s32 	%p9, %r234, 0;
	@%p9 bra 	$L__BB2_18;
	ld.global.u32 	%r235, [%rd6+100];
	xor.b32  	%r330, %r330, %r235;
	ld.global.u32 	%r236, [%rd6+104];
	xor.b32  	%r329, %r329, %r236;
	ld.global.u32 	%r237, [%rd6+108];
	xor.b32  	%r328, %r328, %r237;
	ld.global.u32 	%r238, [%rd6+112];
	xor.b32  	%r327, %r327, %r238;
	ld.global.u32 	%r239, [%rd6+116];
	xor.b32  	%r326, %r326, %r239;
$L__BB2_18:
	and.b32  	%r241, %r196, 64;
	setp.eq.s32 	%p10, %r241, 0;
	@%p10 bra 	$L__BB2_20;
	ld.global.u32 	%r242, [%rd6+120];
	xor.b32  	%r330, %r330, %r242;
	ld.global.u32 	%r243, [%rd6+124];
	xor.b32  	%r329, %r329, %r243;
	ld.global.u32 	%r244, [%rd6+128];
	xor.b32  	%r328, %r328, %r244;
	ld.global.u32 	%r245, [%rd6+132];
	xor.b32  	%r327, %r327, %r245;
	ld.global.u32 	%r246, [%rd6+136];
	xor.b32  	%r326, %r326, %r246;
$L__BB2_20:
	and.b32  	%r248, %r196, 128;
	setp.eq.s32 	%p11, %r248, 0;
	@%p11 bra 	$L__BB2_22;
	ld.global.u32 	%r249, [%rd6+140];
	xor.b32  	%r330, %r330, %r249;
	ld.global.u32 	%r250, [%rd6+144];
	xor.b32  	%r329, %r329, %r250;
	ld.global.u32 	%r251, [%rd6+148];
	xor.b32  	%r328, %r328, %r251;
	ld.global.u32 	%r252, [%rd6+152];
	xor.b32  	%r327, %r327, %r252;
	ld.global.u32 	%r253, [%rd6+156];
	xor.b32  	%r326, %r326, %r253;
$L__BB2_22:
	and.b32  	%r255, %r196, 256;
	setp.eq.s32 	%p12, %r255, 0;
	@%p12 bra 	$L__BB2_24;
	ld.global.u32 	%r256, [%rd6+160];
	xor.b32  	%r330, %r330, %r256;
	ld.global.u32 	%r257, [%rd6+164];
	xor.b32  	%r329, %r329, %r257;
	ld.global.u32 	%r258, [%rd6+168];
	xor.b32  	%r328, %r328, %r258;
	ld.global.u32 	%r259, [%rd6+172];
	xor.b32  	%r327, %r327, %r259;
	ld.global.u32 	%r260, [%rd6+176];
	xor.b32  	%r326, %r326, %r260;
$L__BB2_24:
	and.b32  	%r262, %r196, 512;
	setp.eq.s32 	%p13, %r262, 0;
	@%p13 bra 	$L__BB2_26;
	ld.global.u32 	%r263, [%rd6+180];
	xor.b32  	%r330, %r330, %r263;
	ld.global.u32 	%r264, [%rd6+184];
	xor.b32  	%r329, %r329, %r264;
	ld.global.u32 	%r265, [%rd6+188];
	xor.b32  	%r328, %r328, %r265;
	ld.global.u32 	%r266, [%rd6+192];
	xor.b32  	%r327, %r327, %r266;
	ld.global.u32 	%r267, [%rd6+196];
	xor.b32  	%r326, %r326, %r267;
$L__BB2_26:
	and.b32  	%r269, %r196, 1024;
	setp.eq.s32 	%p14, %r269, 0;
	@%p14 bra 	$L__BB2_28;
	ld.global.u32 	%r270, [%rd6+200];
	xor.b32  	%r330, %r330, %r270;
	ld.global.u32 	%r271, [%rd6+204];
	xor.b32  	%r329, %r329, %r271;
	ld.global.u32 	%r272, [%rd6+208];
	xor.b32  	%r328, %r328, %r272;
	ld.global.u32 	%r273, [%rd6+212];
	xor.b32  	%r327, %r327, %r273;
	ld.global.u32 	%r274, [%rd6+216];
	xor.b32  	%r326, %r326, %r274;
$L__BB2_28:
	and.b32  	%r276, %r196, 2048;
	setp.eq.s32 	%p15, %r276, 0;
	@%p15 bra 	$L__BB2_30;
	ld.global.u32 	%r277, [%rd6+220];
	xor.b32  	%r330, %r330, %r277;
	ld.global.u32 	%r278, [%rd6+224];
	xor.b32  	%r329, %r329, %r278;
	ld.global.u32 	%r279, [%rd6+228];
	xor.b32  	%r328, %r328, %r279;
	ld.global.u32 	%r280, [%rd6+232];
	xor.b32  	%r327, %r327, %r280;
	ld.global.u32 	%r281, [%rd6+236];
	xor.b32  	%r326, %r326, %r281;
$L__BB2_30:
	and.b32  	%r283, %r196, 4096;
	setp.eq.s32 	%p16, %r283, 0;
	@%p16 bra 	$L__BB2_32;
	ld.global.u32 	%r284, [%rd6+240];
	xor.b32  	%r330, %r330, %r284;
	ld.global.u32 	%r285, [%rd6+244];
	xor.b32  	%r329, %r329, %r285;
	ld.global.u32 	%r286, [%rd6+248];
	xor.b32  	%r328, %r328, %r286;
	ld.global.u32 	%r287, [%rd6+252];
	xor.b32  	%r327, %r327, %r287;
	ld.global.u32 	%r288, [%rd6+256];
	xor.b32  	%r326, %r326, %r288;
$L__BB2_32:
	and.b32  	%r290, %r196, 8192;
	setp.eq.s32 	%p17, %r290, 0;
	@%p17 bra 	$L__BB2_34;
	ld.global.u32 	%r291, [%rd6+260];
	xor.b32  	%r330, %r330, %r291;
	ld.global.u32 	%r292, [%rd6+264];
	xor.b32  	%r329, %r329, %r292;
	ld.global.u32 	%r293, [%rd6+268];
	xor.b32  	%r328, %r328, %r293;
	ld.global.u32 	%r294, [%rd6+272];
	xor.b32  	%r327, %r327, %r294;
	ld.global.u32 	%r295, [%rd6+276];
	xor.b32  	%r326, %r326, %r295;
$L__BB2_34:
	and.b32  	%r297, %r196, 16384;
	setp.eq.s32 	%p18, %r297, 0;
	@%p18 bra 	$L__BB2_36;
	ld.global.u32 	%r298, [%rd6+280];
	xor.b32  	%r330, %r330, %r298;
	ld.global.u32 	%r299, [%rd6+284];
	xor.b32  	%r329, %r329, %r299;
	ld.global.u32 	%r300, [%rd6+288];
	xor.b32  	%r328, %r328, %r300;
	ld.global.u32 	%r301, [%rd6+292];
	xor.b32  	%r327, %r327, %r301;
	ld.global.u32 	%r302, [%rd6+296];
	xor.b32  	%r326, %r326, %r302;
$L__BB2_36:
	and.b32  	%r304, %r196, 32768;
	setp.eq.s32 	%p19, %r304, 0;
	@%p19 bra 	$L__BB2_38;
	ld.global.u32 	%r305, [%rd6+300];
	xor.b32  	%r330, %r330, %r305;
	ld.global.u32 	%r306, [%rd6+304];
	xor.b32  	%r329, %r329, %r306;
	ld.global.u32 	%r307, [%rd6+308];
	xor.b32  	%r328, %r328, %r307;
	ld.global.u32 	%r308, [%rd6+312];
	xor.b32  	%r327, %r327, %r308;
	ld.global.u32 	%r309, [%rd6+316];
	xor.b32  	%r326, %r326, %r309;
$L__BB2_38:
	add.s32 	%r325, %r325, 16;
	setp.ne.s32 	%p20, %r325, 32;
	@%p20 bra 	$L__BB2_6;
	mad.lo.s32 	%r310, %r319, -31, %r11;
	add.s32 	%r319, %r310, 1;
	setp.ne.s32 	%p21, %r319, 5;
	@%p21 bra 	$L__BB2_5;
	st.global.u32 	[%rd2+4], %r330;
	st.global.u32 	[%rd2+8], %r329;
	st.global.u32 	[%rd2+12], %r328;
	st.global.u32 	[%rd2+16], %r327;
	st.global.u32 	[%rd2+20], %r326;
	add.s32 	%r313, %r313, 1;
	setp.lt.u32 	%p22, %r313, %r2;
	@%p22 bra 	$L__BB2_4;
$L__BB2_41:
	shr.u64 	%rd7, %rd17, 2;
	add.s32 	%r312, %r312, 1;
	setp.gt.u64 	%p23, %rd17, 3;
	mov.u64 	%rd17, %rd7;
	@%p23 bra 	$L__BB2_2;
$L__BB2_42:
	mov.b32 	%r311, 0;
	st.global.v2.u32 	[%rd2+24], {%r311, %r311};
	st.global.u32 	[%rd2+32], %r311;
	mov.b64 	%rd16, 0;
	st.global.u64 	[%rd2+40], %rd16;
	ret;

}
	// .globl	_ZN5mlpga3gpu6kernel10give_birthEPfS2_mfffP17curandStateXORWOW
.visible .entry _ZN5mlpga3gpu6kernel10give_birthEPfS2_mfffP17curandStateXORWOW(
	.param .u64 .ptr .align 1 _ZN5mlpga3gpu6kernel10give_birthEPfS2_mfffP17curandStateXORWOW_param_0,
	.param .u64 .ptr .align 1 _ZN5mlpga3gpu6kernel10give_birthEPfS2_mfffP17curandStateXORWOW_param_1,
	.param .u64 _ZN5mlpga3gpu6kernel10give_birthEPfS2_mfffP17curandStateXORWOW_param_2,
	.param .f32 _ZN5mlpga3gpu6kernel10give_birthEPfS2_mfffP17curandStateXORWOW_param_3,
	.param .f32 _ZN5mlpga3gpu6kernel10give_birthEPfS2_mfffP17curandStateXORWOW_param_4,
	.param .f32 _ZN5mlpga3gpu6kernel10give_birthEPfS2_mfffP17curandStateXORWOW_param_5,
	.param .u64 .ptr .align 1 _ZN5mlpga3gpu6kernel10give_birthEPfS2_mfffP17curandStateXORWOW_param_6
)
{
	.reg .pred 	%p<6>;
	.reg .b32 	%r<97>;
	.reg .b32 	%f<23>;
	.reg .b64 	%rd<16>;

	ld.param.u64 	%rd10, [_ZN5mlpga3gpu6kernel10give_birthEPfS2_mfffP17curandStateXORWOW_param_0];
	ld.param.u64 	%rd11, [_ZN5mlpga3gpu6kernel10give_birthEPfS2_mfffP17curandStateXORWOW_param_1];
	ld.param.u64 	%rd12, [_ZN5mlpga3gpu6kernel10give_birthEPfS2_mfffP17curandStateXORWOW_param_2];
	ld.param.f32 	%f1, [_ZN5mlpga3gpu6kernel10give_birthEPfS2_mfffP17curandStateXORWOW_param_3];
	ld.param.f32 	%f2, [_ZN5mlpga3gpu6kernel10give_birthEPfS2_mfffP17curandStateXORWOW_param_4];
	ld.param.u64 	%rd13, [_ZN5mlpga3gpu6kernel10give_birthEPfS2_mfffP17curandStateXORWOW_param_6];
	mov.u32 	%r39, %tid.x;
	mov.u32 	%r40, %ctaid.x;
	mov.u32 	%r1, %ntid.x;
	mad.lo.s32 	%r84, %r40, %r1, %r39;
	cvt.u64.u32 	%rd15, %r84;
	setp.le.u64 	%p1, %rd12, %rd15;
	@%p1 bra 	$L__BB3_9;
	mov.u32 	%r41, %nctaid.x;
	mul.lo.s32 	%r3, %r1, %r41;
	cvta.to.global.u64 	%rd2, %rd13;
	cvta.to.global.u64 	%rd3, %rd10;
	cvta.to.global.u64 	%rd4, %rd11;
$L__BB3_2:
	mad.lo.s64 	%rd6, %rd15, 48, %rd2;
	ld.global.v2.u32 	{%r42, %r43}, [%rd6];
	shr.u32 	%r44, %r43, 2;
	xor.b32  	%r45, %r44, %r43;
	ld.global.v2.u32 	{%r90, %r96}, [%rd6+8];
	ld.global.v2.u32 	{%r95, %r94}, [%rd6+16];
	st.global.v2.u32 	[%rd6+8], {%r96, %r95};
	shl.b32 	%r46, %r94, 4;
	shl.b32 	%r47, %r45, 1;
	xor.b32  	%r48, %r47, %r46;
	xor.b32  	%r49, %r48, %r45;
	xor.b32  	%r93, %r49, %r94;
	st.global.v2.u32 	[%rd6+16], {%r94, %r93};
	add.s32 	%r85, %r42, 362437;
	st.global.v2.u32 	[%rd6], {%r85, %r90};
	add.s32 	%r50, %r93, %r85;
	cvt.rn.f32.u32 	%f3, %r50;
	fma.rn.f32 	%f4, %f3, 0f2F800000, 0f2F000000;
	setp.geu.f32 	%p2, %f4, %f1;
	shl.b64 	%rd14, %rd15, 2;
	add.s64 	%rd7, %rd3, %rd14;
	add.s64 	%rd8, %rd4, %rd14;
	@%p2 bra 	$L__BB3_4;
	ld.global.f32 	%f5, [%rd7];
	ld.global.f32 	%f6, [%rd8];
	st.global.f32 	[%rd7], %f6;
	st.global.f32 	[%rd8], %f5;
	ld.global.v2.u32 	{%r85, %r90}, [%rd6];
	ld.global.v2.u32 	{%r96, %r95}, [%rd6+8];
	ld.global.v2.u32 	{%r94, %r93}, [%rd6+16];
$L__BB3_4:
	shr.u32 	%r51, %r90, 2;
	xor.b32  	%r52, %r51, %r90;
	st.global.v2.u32 	[%rd6+8], {%r95, %r94};
	shl.b32 	%r53, %r93, 4;
	shl.b32 	%r54, %r52, 1;
	xor.b32  	%r55, %r54, %r53;
	xor.b32  	%r56, %r55, %r52;
	xor.b32  	%r92, %r56, %r93;
	st.global.v2.u32 	[%rd6+16], {%r93, %r92};
	add.s32 	%r91, %r85, 362437;
	st.global.v2.u32 	[%rd6], {%r91, %r96};
	add.s32 	%r57, %r92, %r91;
	cvt.rn.f32.u32 	%f7, %r57;
	fma.rn.f32 	%f8, %f7, 0f2F800000, 0f2F000000;
	setp.geu.f32 	%p3, %f8, %f2;
	@%p3 bra 	$L__BB3_6;
	ld.global.f32 	%f9, [%rd7];
	shr.u32 	%r58, %r96, 2;
	xor.b32  	%r59, %r58, %r96;
	st.global.v2.u32 	[%rd6+8], {%r94, %r93};
	shl.b32 	%r60, %r92, 4;
	shl.b32 	%r61, %r59, 1;
	xor.b32  	%r62, %r61, %r60;
	xor.b32  	%r63, %r62, %r59;
	xor.b32  	%r64, %r63, %r92;
	st.global.v2.u32 	[%rd6+16], {%r92, %r64};
	add.s32 	%r65, %r85, 724874;
	st.global.v2.u32 	[%rd6], {%r65, %r95};
	add.s32 	%r66, %r64, %r65;
	cvt.rn.f32.u32 	%f10, %r66;
	fma.rn.f32 	%f11, %f10, 0f2F800000, 0f2F000000;
	add.f32 	%f12, %f11, 0fBF000000;
	ld.global.f32 	%f13, [%rd7];
	fma.rn.f32 	%f14, %f9, %f12, %f13;
	st.global.f32 	[%rd7], %f14;
	ld.global.v2.u32 	{%r91, %r96}, [%rd6];
	ld.global.v2.u32 	{%r95, %r94}, [%rd6+8];
	ld.global.v2.u32 	{%r93, %r92}, [%rd6+16];
$L__BB3_6:
	shr.u32 	%r67, %r96, 2;
	xor.b32  	%r68, %r67, %r96;
	st.global.v2.u32 	[%rd6+8], {%r94, %r93};
	shl.b32 	%r69, %r92, 4;
	shl.b32 	%r70, %r68, 1;
	xor.b32  	%r71, %r70, %r69;
	xor.b32  	%r72, %r71, %r68;
	xor.b32  	%r37, %r72, %r92;
	st.global.v2.u32 	[%rd6+16], {%r92, %r37};
	add.s32 	%r73, %r91, 362437;
	st.global.v2.u32 	[%rd6], {%r73, %r95};
	add.s32 	%r74, %r37, %r73;
	cvt.rn.f32.u32 	%f15, %r74;
	fma.rn.f32 	%f16, %f15, 0f2F800000, 0f2F000000;
	setp.geu.f32 	%p4, %f16, %f2;
	@%p4 bra 	$L__BB3_8;
	ld.global.f32 	%f17, [%rd8];
	shr.u32 	%r75, %r95, 2;
	xor.b32  	%r76, %r75, %r95;
	st.global.v2.u32 	[%rd6+8], {%r93, %r92};
	shl.b32 	%r77, %r37, 4;
	shl.b32 	%r78, %r76, 1;
	xor.b32  	%r79, %r78, %r77;
	xor.b32  	%r80, %r79, %r76;
	xor.b32  	%r81, %r80, %r37;
	st.global.v2.u32 	[%rd6+16], {%r37, %r81};
	add.s32 	%r82, %r91, 724874;
	st.global.v2.u32 	[%rd6], {%r82, %r94};
	add.s32 	%r83, %r81, %r82;
	cvt.rn.f32.u32 	%f18, %r83;
	fma.rn.f32 	%f19, %f18, 0f2F800000, 0f2F000000;
	add.f32 	%f20, %f19, 0fBF000000;
	ld.global.f32 	%f21, [%rd8];
	fma.rn.f32 	%f22, %f17, %f20, %f21;
	st.global.f32 	[%rd8], %f22;
$L__BB3_8:
	add.s32 	%r84, %r84, %r3;
	cvt.u64.u32 	%rd15, %r84;
	setp.gt.u64 	%p5, %rd12, %rd15;
	@%p5 bra 	$L__BB3_2;
$L__BB3_9:
	ret;

}


// ===== COMPILED SASS (sm_100) =====

	.target	sm_100

	.elftype	@"ET_EXEC"


//--------------------- .note.nv.tkinfo           --------------------------
	.section	.note.nv.tkinfo,"",@"SHT_NOTE"
	.sectionflags	@"SHF_NOTE_NV_TKINFO"
	.tkinfo
        /*0018*/ 	.word	0x00000002
        /*0030*/ 	.string	""
        /*0030*/ 	.string	"ptxas"
        /*0030*/ 	.string	"Cuda compilation tools, release 13.0, V13.0.88"
        /*0030*/ 	.string	"Build cuda_13.0.r13.0/compiler.36424714_0"
        /*0030*/ 	.string	"-arch sm_100 -m 64 "



//--------------------- .note.nv.cuinfo           --------------------------
	.section	.note.nv.cuinfo,"",@"SHT_NOTE"
	.sectionflags	@"SHF_NOTE_NV_CUINFO"
        /*0018*/ 	.short	0x0002
        /*001a*/ 	.short	0x0064
        /*001c*/ 	.short	0x0082
	.zero		2


//--------------------- .nv.info                  --------------------------
	.section	.nv.info,"",@"SHT_CUDA_INFO"
	.align	4


	//----- nvinfo : EIATTR_REGCOUNT
	.align		4
        /*0000*/ 	.byte	0x04, 0x2f
        /*0002*/ 	.short	(.L_10 - .L_9)
	.align		4
.L_9:
        /*0004*/ 	.word	index@(_ZN5mlpga3gpu6kernel3sumEPfPKfm)
        /*0008*/ 	.word	0x0000000c


	//----- nvinfo : EIATTR_FRAME_SIZE
	.align		4
.L_10:
        /*000c*/ 	.byte	0x04, 0x11
        /*000e*/ 	.short	(.L_12 - .L_11)
	.align		4
.L_11:
        /*0010*/ 	.word	index@(_ZN5mlpga3gpu6kernel3sumEPfPKfm)
        /*0014*/ 	.word	0x00000000


	//----- nvinfo : EIATTR_REGCOUNT
	.align		4
.L_12:
        /*0018*/ 	.byte	0x04, 0x2f
        /*001a*/ 	.short	(.L_14 - .L_13)
	.align		4
.L_13:
        /*001c*/ 	.word	index@(_ZN5mlpga3gpu6kernel9divide_byEPfmf)
        /*0020*/ 	.word	0x00000016


	//----- nvinfo : EIATTR_FRAME_SIZE
	.align		4
.L_14:
        /*0024*/ 	.byte	0x04, 0x11
        /*0026*/ 	.short	(.L_16 - .L_15)
	.align		4
.L_15:
        /*0028*/ 	.word	index@($__internal_0_$__cuda_sm3x_div_rn_noftz_f32_slowpath)
        /*002c*/ 	.word	0x00000000


	//----- nvinfo : EIATTR_FRAME_SIZE
	.align		4
.L_16:
        /*0030*/ 	.byte	0x04, 0x11
        /*0032*/ 	.short	(.L_18 - .L_17)
	.align		4
.L_17:
        /*0034*/ 	.word	index@(_ZN5mlpga3gpu6kernel9divide_byEPfmf)
        /*0038*/ 	.word	0x00000000


	//----- nvinfo : EIATTR_REGCOUNT
	.align		4
.L_18:
        /*003c*/ 	.byte	0x04, 0x2f
        /*003e*/ 	.short	(.L_20 - .L_19)
	.align		4
.L_19:
        /*0040*/ 	.word	index@(_ZN5mlpga3gpu6kernel10setup_randEP17curandStateXORWOW)
        /*0044*/ 	.word	0x0000001f


	//----- nvinfo : EIATTR_FRAME_SIZE
	.align		4
.L_20:
        /*0048*/ 	.byte	0x04, 0x11
        /*004a*/ 	.short	(.L_22 - .L_21)
	.align		4
.L_21:
        /*004c*/ 	.word	index@(_ZN5mlpga3gpu6kernel10setup_randEP17curandStateXORWOW)
        /*0050*/ 	.word	0x00000000


	//----- nvinfo : EIATTR_REGCOUNT
	.align		4
.L_22:
        /*0054*/ 	.byte	0x04, 0x2f
        /*0056*/ 	.short	(.L_24 - .L_23)
	.align		4
.L_23:
        /*0058*/ 	.word	index@(_ZN5mlpga3gpu6kernel10give_birthEPfS2_mfffP17curandStateXORWOW)
        /*005c*/ 	.word	0x00000020


	//----- nvinfo : EIATTR_FRAME_SIZE
	.align		4
.L_24:
        /*0060*/ 	.byte	0x04, 0x11
        /*0062*/ 	.short	(.L_26 - .L_25)
	.align		4
.L_25:
        /*0064*/ 	.word	index@(_ZN5mlpga3gpu6kernel10give_birthEPfS2_mfffP17curandStateXORWOW)
        /*0068*/ 	.word	0x00000000


	//----- nvinfo : EIATTR_MIN_STACK_SIZE
	.align		4
.L_26:
        /*006c*/ 	.byte	0x04, 0x12
        /*006e*/ 	.short	(.L_28 - .L_27)
	.align		4
.L_27:
        /*0070*/ 	.word	index@(_ZN5mlpga3gpu6kernel10give_birthEPfS2_mfffP17curandStateXORWOW)
        /*0074*/ 	.word	0x00000000


	//----- nvinfo : EIATTR_MIN_STACK_SIZE
	.align		4
.L_28:
        /*0078*/ 	.byte	0x04, 0x12
        /*007a*/ 	.short	(.L_30 - .L_29)
	.align		4
.L_29:
        /*007c*/ 	.word	index@(_ZN5mlpga3gpu6kernel10setup_randEP17curandStateXORWOW)
        /*0080*/ 	.word	0x00000000


	//----- nvinfo : EIATTR_MIN_STACK_SIZE
	.align		4
.L_30:
        /*0084*/ 	.byte	0x04, 0x12
        /*0086*/ 	.short	(.L_32 - .L_31)
	.align		4
.L_31:
        /*0088*/ 	.word	index@(_ZN5mlpga3gpu6kernel9divide_byEPfmf)
        /*008c*/ 	.word	0x00000000


	//----- nvinfo : EIATTR_MIN_STACK_SIZE
	.align		4
.L_32:
        /*0090*/ 	.byte	0x04, 0x12
        /*0092*/ 	.short	(.L_34 - .L_33)
	.align		4
.L_33:
        /*0094*/ 	.word	index@(_ZN5mlpga3gpu6kernel3sumEPfPKfm)
        /*0098*/ 	.word	0x00000000
.L_34:


//--------------------- .nv.compat                --------------------------
	.section	.nv.compat,"",@"SHT_CUDA_COMPAT_INFO"
	.align	4
        /*0000*/ 	.byte	0x02, 0x09, 0x00, 0x00, 0x02, 0x02, 0x01, 0x00, 0x02, 0x05, 0x05, 0x00, 0x03, 0x07, 0x01, 0x01
        /*0010*/ 	.byte	0x02, 0x03, 0x00, 0x00, 0x02, 0x06, 0x01, 0x00, 0x04, 0x0b, 0x08, 0x00, 0x01, 0x00, 0x00, 0x00
        /*0020*/ 	.byte	0x00, 0x00, 0x00, 0x00


//--------------------- .nv.info._ZN5mlpga3gpu6kernel10give_birthEPfS2_mfffP17curandStateXORWOW --------------------------
	.section	.nv.info._ZN5mlpga3gpu6kernel10give_birthEPfS2_mfffP17curandStateXORWOW,"",@"SHT_CUDA_INFO"
	.sectionflags	@""
	.align	4


	//----- nvinfo : EIATTR_CUDA_API_VERSION
	.align		4
        /*0000*/ 	.byte	0x04, 0x37
        /*0002*/ 	.short	(.L_36 - .L_35)
.L_35:
        /*0004*/ 	.word	0x00000082


	//----- nvinfo : EIATTR_KPARAM_INFO
	.align		4
.L_36:
        /*0008*/ 	.byte	0x04, 0x17
        /*000a*/ 	.short	(.L_38 - .L_37)
.L_37:
        /*000c*/ 	.word	0x00000000
        /*0010*/ 	.short	0x0006
        /*0012*/ 	.short	0x0028
        /*0014*/ 	.byte	0x00, 0xf5, 0x21, 0x00


	//----- nvinfo : EIATTR_KPARAM_INFO
	.align		4
.L_38:
        /*0018*/ 	.byte	0x04, 0x17
        /*001a*/ 	.short	(.L_40 - .L_39)
.L_39:
        /*001c*/ 	.word	0x00000000
        /*0020*/ 	.short	0x0005
        /*0022*/ 	.short	0x0020
        /*0024*/ 	.byte	0x00, 0xf0, 0x11, 0x00


	//----- nvinfo : EIATTR_KPARAM_INFO
	.align		4
.L_40:
        /*0028*/ 	.byte	0x04, 0x17
        /*002a*/ 	.short	(.L_42 - .L_41)
.L_41:
        /*002c*/ 	.word	0x00000000
        /*0030*/ 	.short	0x0004
        /*0032*/ 	.short	0x001c
        /*0034*/ 	.byte	0x00, 0xf0, 0x11, 0x00


	//----- nvinfo : EIATTR_KPARAM_INFO
	.align		4
.L_42:
        /*0038*/ 	.byte	0x04, 0x17
        /*003a*/ 	.short	(.L_44 - .L_43)
.L_43:
        /*003c*/ 	.word	0x00000000
        /*0040*/ 	.short	0x0003
        /*0042*/ 	.short	0x0018
        /*0044*/ 	.byte	0x00, 0xf0, 0x11, 0x00


	//----- nvinfo : EIATTR_KPARAM_INFO
	.align		4
.L_44:
        /*0048*/ 	.byte	0x04, 0x17
        /*004a*/ 	.short	(.L_46 - .L_45)
.L_45:
        /*004c*/ 	.word	0x00000000
        /*0050*/ 	.short	0x0002
        /*0052*/ 	.short	0x0010
        /*0054*/ 	.byte	0x00, 0xf0, 0x21, 0x00


	//----- nvinfo : EIATTR_KPARAM_INFO
	.align		4
.L_46:
        /*0058*/ 	.byte	0x04, 0x17
        /*005a*/ 	.short	(.L_48 - .L_47)
.L_47:
        /*005c*/ 	.word	0x00000000
        /*0060*/ 	.short	0x0001
        /*0062*/ 	.short	0x0008
        /*0064*/ 	.byte	0x00, 0xf5, 0x21, 0x00


	//----- nvinfo : EIATTR_KPARAM_INFO
	.align		4
.L_48:
        /*0068*/ 	.byte	0x04, 0x17
        /*006a*/ 	.short	(.L_50 - .L_49)
.L_49:
        /*006c*/ 	.word	0x00000000
        /*0070*/ 	.short	0x0000
        /*0072*/ 	.short	0x0000
        /*0074*/ 	.byte	0x00, 0xf5, 0x21, 0x00


	//----- nvinfo : EIATTR_SPARSE_MMA_MASK
	.align		4
.L_50:
        /*0078*/ 	.byte	0x03, 0x50
        /*007a*/ 	.short	0x0000


	//----- nvinfo : EIATTR_MAXREG_COUNT
	.align		4
        /*007c*/ 	.byte	0x03, 0x1b
        /*007e*/ 	.short	0x00ff


	//----- nvinfo : EIATTR_MERCURY_ISA_VERSION
	.align		4
        /*0080*/ 	.byte	0x03, 0x5f
        /*0082*/ 	.short	0x0101


	//----- nvinfo : EIATTR_VRC_CTA_INIT_COUNT
	.align		4
        /*0084*/ 	.byte	0x02, 0x4a
	.zero		1
	.zero		1


	//----- nvinfo : EIATTR_EXIT_INSTR_OFFSETS
	.align		4
        /*0088*/ 	.byte	0x04, 0x1c
        /*008a*/ 	.short	(.L_52 - .L_51)


	//   ....[0]....
.L_51:
        /*008c*/ 	.word	0x00000080


	//   ....[1]....
        /*0090*/ 	.word	0x00000950


	//----- nvinfo : EIATTR_CRS_STACK_SIZE
	.align		4
.L_52:
        /*0094*/ 	.byte	0x04, 0x1e
        /*0096*/ 	.short	(.L_54 - .L_53)
.L_53:
        /*0098*/ 	.word	0x00000000


	//----- nvinfo : EIATTR_CBANK_PARAM_SIZE
	.align		4
.L_54:
        /*009c*/ 	.byte	0x03, 0x19
        /*009e*/ 	.short	0x0030


	//----- nvinfo : EIATTR_PARAM_CBANK
	.align		4
        /*00a0*/ 	.byte	0x04, 0x0a
        /*00a2*/ 	.short	(.L_56 - .L_55)
	.align		4
.L_55:
        /*00a4*/ 	.word	index@(.nv.constant0._ZN5mlpga3gpu6kernel10give_birthEPfS2_mfffP17curandStateXORWOW)
        /*00a8*/ 	.short	0x0380
        /*00aa*/ 	.short	0x0030


	//----- nvinfo : EIATTR_SW_WAR
	.align		4
.L_56:
        /*00ac*/ 	.byte	0x04, 0x36
        /*00ae*/ 	.short	(.L_58 - .L_57)
.L_57:
        /*00b0*/ 	.word	0x00000008
.L_58:


//--------------------- .nv.info._ZN5mlpga3gpu6kernel10setup_randEP17curandStateXORWOW --------------------------
	.section	.nv.info._ZN5mlpga3gpu6kernel10setup_randEP17curandStateXORWOW,"",@"SHT_CUDA_INFO"
	.sectionflags	@""
	.align	4


	//----- nvinfo : EIATTR_CUDA_API_VERSION
	.align		4
        /*0000*/ 	.byte	0x04, 0x37
        /*0002*/ 	.short	(.L_60 - .L_59)
.L_59:
        /*0004*/ 	.word	0x00000082


	//----- nvinfo : EIATTR_KPARAM_INFO
	.align		4
.L_60:
        /*0008*/ 	.byte	0x04, 0x17
        /*000a*/ 	.short	(.L_62 - .L_61)
.L_61:
        /*000c*/ 	.word	0x00000000
        /*0010*/ 	.short	0x0000
        /*0012*/ 	.short	0x0000
        /*0014*/ 	.byte	0x00, 0xf5, 0x21, 0x00


	//----- nvinfo : EIATTR_SPARSE_MMA_MASK
	.align		4
.L_62:
        /*0018*/ 	.byte	0x03, 0x50
        /*001a*/ 	.short	0x0000


	//----- nvinfo : EIATTR_MAXREG_COUNT
	.align		4
        /*001c*/ 	.byte	0x03, 0x1b
        /*001e*/ 	.short	0x00ff


	//----- nvinfo : EIATTR_MERCURY_ISA_VERSION
	.align		4
        /*0020*/ 	.byte	0x03, 0x5f
        /*0022*/ 	.short	0x0101


	//----- nvinfo : EIATTR_VRC_CTA_INIT_COUNT
	.align		4
        /*0024*/ 	.byte	0x02, 0x4a
	.zero		1
	.zero		1


	//----- nvinfo : EIATTR_EXIT_INSTR_OFFSETS
	.align		4
        /*0028*/ 	.byte	0x04, 0x1c
        /*002a*/ 	.short	(.L_64 - .L_63)


	//   ....[0]....
.L_63:
        /*002c*/ 	.word	0x00000e70


	//----- nvinfo : EIATTR_CRS_STACK_SIZE
	.align		4
.L_64:
        /*0030*/ 	.byte	0x04, 0x1e
        /*0032*/ 	.short	(.L_66 - .L_65)
.L_65:
        /*0034*/ 	.word	0x00000000


	//----- nvinfo : EIATTR_CBANK_PARAM_SIZE
	.align		4
.L_66:
        /*0038*/ 	.byte	0x03, 0x19
        /*003a*/ 	.short	0x0008


	//----- nvinfo : EIATTR_PARAM_CBANK
	.align		4
        /*003c*/ 	.byte	0x04, 0x0a
        /*003e*/ 	.short	(.L_68 - .L_67)
	.align		4
.L_67:
        /*0040*/ 	.word	index@(.nv.constant0._ZN5mlpga3gpu6kernel10setup_randEP17curandStateXORWOW)
        /*0044*/ 	.short	0x0380
        /*0046*/ 	.short	0x0008


	//----- nvinfo : EIATTR_SW_WAR
	.align		4
.L_68:
        /*0048*/ 	.byte	0x04, 0x36
        /*004a*/ 	.short	(.L_70 - .L_69)
.L_69:
        /*004c*/ 	.word	0x00000008
.L_70:


//--------------------- .nv.info._ZN5mlpga3gpu6kernel9divide_byEPfmf --------------------------
	.section	.nv.info._ZN5mlpga3gpu6kernel9divide_byEPfmf,"",@"SHT_CUDA_INFO"
	.sectionflags	@""
	.align	4


	//----- nvinfo : EIATTR_CUDA_API_VERSION
	.align		4
        /*0000*/ 	.byte	0x04, 0x37
        /*0002*/ 	.short	(.L_72 - .L_71)
.L_71:
        /*0004*/ 	.word	0x00000082


	//----- nvinfo : EIATTR_KPARAM_INFO
	.align		4
.L_72:
        /*0008*/ 	.byte	0x04, 0x17
        /*000a*/ 	.short	(.L_74 - .L_73)
.L_73:
        /*000c*/ 	.word	0x00000000
        /*0010*/ 	.short	0x0002
        /*0012*/ 	.short	0x0010
        /*0014*/ 	.byte	0x00, 0xf0, 0x11, 0x00


	//----- nvinfo : EIATTR_KPARAM_INFO
	.align		4
.L_74:
        /*0018*/ 	.byte	0x04, 0x17
        /*001a*/ 	.short	(.L_76 - .L_75)
.L_75:
        /*001c*/ 	.word	0x00000000
        /*0020*/ 	.short	0x0001
        /*0022*/ 	.short	0x0008
        /*0024*/ 	.byte	0x00, 0xf0, 0x21, 0x00


	//----- nvinfo : EIATTR_KPARAM_INFO
	.align		4
.L_76:
        /*0028*/ 	.byte	0x04, 0x17
        /*002a*/ 	.short	(.L_78 - .L_77)
.L_77:
        /*002c*/ 	.word	0x00000000
        /*0030*/ 	.short	0x0000
        /*0032*/ 	.short	0x0000
        /*0034*/ 	.byte	0x00, 0xf5, 0x21, 0x00


	//----- nvinfo : EIATTR_SPARSE_MMA_MASK
	.align		4
.L_78:
        /*0038*/ 	.byte	0x03, 0x50
        /*003a*/ 	.short	0x0000


	//----- nvinfo : EIATTR_MAXREG_COUNT
	.align		4
        /*003c*/ 	.byte	0x03, 0x1b
        /*003e*/ 	.short	0x00ff


	//----- nvinfo : EIATTR_MERCURY_ISA_VERSION
	.align		4
        /*0040*/ 	.byte	0x03, 0x5f
        /*0042*/ 	.short	0x0101


	//----- nvinfo : EIATTR_VRC_CTA_INIT_COUNT
	.align		4
        /*0044*/ 	.byte	0x02, 0x4a
	.zero		1
	.zero		1


	//----- nvinfo : EIATTR_EXIT_INSTR_OFFSETS
	.align		4
        /*0048*/ 	.byte	0x04, 0x1c
        /*004a*/ 	.short	(.L_80 - .L_79)


	//   ....[0]....
.L_79:
        /*004c*/ 	.word	0x00000080


	//   ....[1]....
        /*0050*/ 	.word	0x00000270


	//----- nvinfo : EIATTR_CRS_STACK_SIZE
	.align		4
.L_80:
        /*0054*/ 	.byte	0x04, 0x1e
        /*0056*/ 	.short	(.L_82 - .L_81)
.L_81:
        /*0058*/ 	.word	0x00000000


	//----- nvinfo : EIATTR_CBANK_PARAM_SIZE
	.align		4
.L_82:
        /*005c*/ 	.byte	0x03, 0x19
        /*005e*/ 	.short	0x0014


	//----- nvinfo : EIATTR_PARAM_CBANK
	.align		4
        /*0060*/ 	.byte	0x04, 0x0a
        /*0062*/ 	.short	(.L_84 - .L_83)
	.align		4
.L_83:
        /*0064*/ 	.word	index@(.nv.constant0._ZN5mlpga3gpu6kernel9divide_byEPfmf)
        /*0068*/ 	.short	0x0380
        /*006a*/ 	.short	0x0014


	//----- nvinfo : EIATTR_SW_WAR
	.align		4
.L_84:
        /*006c*/ 	.byte	0x04, 0x36
        /*006e*/ 	.short	(.L_86 - .L_85)
.L_85:
        /*0070*/ 	.word	0x00000008
.L_86:


//--------------------- .nv.info._ZN5mlpga3gpu6kernel3sumEPfPKfm --------------------------
	.section	.nv.info._ZN5mlpga3gpu6kernel3sumEPfPKfm,"",@"SHT_CUDA_INFO"
	.sectionflags	@""
	.align	4


	//----- nvinfo : EIATTR_CUDA_API_VERSION
	.align		4
        /*0000*/ 	.byte	0x04, 0x37
        /*0002*/ 	.short	(.L_88 - .L_87)
.L_87:
        /*0004*/ 	.word	0x00000082


	//----- nvinfo : EIATTR_KPARAM_INFO
	.align		4
.L_88:
        /*0008*/ 	.byte	0x04, 0x17
        /*000a*/ 	.short	(.L_90 - .L_89)
.L_89:
        /*000c*/ 	.word	0x00000000
        /*0010*/ 	.short	0x0002
        /*0012*/ 	.short	0x0010
        /*0014*/ 	.byte	0x00, 0xf0, 0x21, 0x00


	//----- nvinfo : EIATTR_KPARAM_INFO
	.align		4
.L_90:
        /*0018*/ 	.byte	0x04, 0x17
        /*001a*/ 	.short	(.L_92 - .L_91)
.L_91:
        /*001c*/ 	.word	0x00000000
        /*0020*/ 	.short	0x0001
        /*0022*/ 	.short	0x0008
        /*0024*/ 	.byte	0x00, 0xf5, 0x21, 0x00


	//----- nvinfo : EIATTR_KPARAM_INFO
	.align		4
.L_92:
        /*0028*/ 	.byte	0x04, 0x17
        /*002a*/ 	.short	(.L_94 - .L_93)
.L_93:
        /*002c*/ 	.word	0x00000000
        /*0030*/ 	.short	0x0000
        /*0032*/ 	.short	0x0000
        /*0034*/ 	.byte	0x00, 0xf5, 0x21, 0x00


	//----- nvinfo : EIATTR_SPARSE_MMA_MASK
	.align		4
.L_94:
        /*0038*/ 	.byte	0x03, 0x50
        /*003a*/ 	.short	0x0000


	//----- nvinfo : EIATTR_MAXREG_COUNT
	.align		4
        /*003c*/ 	.byte	0x03, 0x1b
        /*003e*/ 	.short	0x00ff


	//----- nvinfo : EIATTR_MERCURY_ISA_VERSION
	.align		4
        /*0040*/ 	.byte	0x03, 0x5f
        /*0042*/ 	.short	0x0101


	//----- nvinfo : EIATTR_VRC_CTA_INIT_COUNT
	.align		4
        /*0044*/ 	.byte	0x02, 0x4a
	.zero		1
	.zero		1


	//----- nvinfo : EIATTR_EXIT_INSTR_OFFSETS
	.align		4
        /*0048*/ 	.byte	0x04, 0x1c
        /*004a*/ 	.short	(.L_96 - .L_95)


	//   ....[0]....
.L_95:
        /*004c*/ 	.word	0x00000080


	//   ....[1]....
        /*0050*/ 	.word	0x00000190


	//----- nvinfo : EIATTR_CRS_STACK_SIZE
	.align		4
.L_96:
        /*0054*/ 	.byte	0x04, 0x1e
        /*0056*/ 	.short	(.L_98 - .L_97)
.L_97:
        /*0058*/ 	.word	0x00000000


	//----- nvinfo : EIATTR_CBANK_PARAM_SIZE
	.align		4
.L_98:
        /*005c*/ 	.byte	0x03, 0x19
        /*005e*/ 	.short	0x0018


	//----- nvinfo : EIATTR_PARAM_CBANK
	.align		4
        /*0060*/ 	.byte	0x04, 0x0a
        /*0062*/ 	.short	(.L_100 - .L_99)
	.align		4
.L_99:
        /*0064*/ 	.word	index@(.nv.constant0._ZN5mlpga3gpu6kernel3sumEPfPKfm)
        /*0068*/ 	.short	0x0380
        /*006a*/ 	.short	0x0018


	//----- nvinfo : EIATTR_SW_WAR
	.align		4
.L_100:
        /*006c*/ 	.byte	0x04, 0x36
        /*006e*/ 	.short	(.L_102 - .L_101)
.L_101:
        /*0070*/ 	.word	0x00000008
.L_102:


//--------------------- .nv.callgraph             --------------------------
	.section	.nv.callgraph,"",@"SHT_CUDA_CALLGRAPH"
	.align	4
	.sectionentsize	8
	.align		4
        /*0000*/ 	.word	0x00000000
	.align		4
        /*0004*/ 	.word	0xffffffff
	.align		4
        /*0008*/ 	.word	0x00000000
	.align		4
        /*000c*/ 	.word	0xfffffffe
	.align		4
        /*0010*/ 	.word	0x00000000
	.align		4
        /*0014*/ 	.word	0xfffffffd
	.align		4
        /*0018*/ 	.word	0x00000000
	.align		4
        /*001c*/ 	.word	0xfffffffc


//--------------------- .nv.constant4             --------------------------
	.section	.nv.constant4,"a",@progbits
	.align	8
	.align		8
.nv.constant4:
        /*0000*/ 	.dword	precalc_xorwow_matrix
	.align		8
        /*0008*/ 	.dword	precalc_xorwow_offset_matrix
	.align		8
        /*0010*/ 	.dword	mrg32k3aM1
	.align		8
        /*0018*/ 	.dword	mrg32k3aM2
	.align		8
        /*0020*/ 	.dword	mrg32k3aM1SubSeq
	.align		8
        /*0028*/ 	.dword	mrg32k3aM2SubSeq
	.align		8
        /*0030*/ 	.dword	mrg32k3aM1Seq
	.align		8
        /*0038*/ 	.dword	mrg32k3aM2Seq


//--------------------- .nv.constant3             --------------------------
	.section	.nv.constant3,"a",@progbits
	.align	8
.nv.constant3:
	.type		__cr_lgamma_table,@object
	.size		__cr_lgamma_table,(.L_8 - __cr_lgamma_table)
__cr_lgamma_table:
        /*0000*/ 	.byte	0x00, 0x00, 0x00, 0x00, 0x00, 0x00, 0x00, 0x00, 0x00, 0x00, 0x00, 0x00, 0x00, 0x00, 0x00, 0x00
        /*0010*/ 	.byte	0xef, 0x39, 0xfa, 0xfe, 0x42, 0x2e, 0xe6, 0x3f, 0x02, 0x20, 0x2a, 0xfa, 0x0b, 0xab, 0xfc, 0x3f
        /*0020*/ 	.byte	0xf9, 0x2c, 0x92, 0x7c, 0xa7, 0x6c, 0x09, 0x40, 0xc9, 0x79, 0x44, 0x3c, 0x64, 0x26, 0x13, 0x40
        /*0030*/ 	.byte	0xca, 0x01, 0xcf, 0x3a, 0x27, 0x51, 0x1a, 0x40, 0x30, 0xcc, 0x2d, 0xf3, 0xe1, 0x0c, 0x21, 0x40
        /*0040*/ 	.byte	0x0d, 0xb7, 0xfc, 0x82, 0x8e, 0x35, 0x25, 0x40
.L_8:


//--------------------- .text._ZN5mlpga3gpu6kernel10give_birthEPfS2_mfffP17curandStateXORWOW --------------------------
	.section	.text._ZN5mlpga3gpu6kernel10give_birthEPfS2_mfffP17curandStateXORWOW,"ax",@progbits
	.align	128
        .global         _ZN5mlpga3gpu6kernel10give_birthEPfS2_mfffP17curandStateXORWOW
        .type           _ZN5mlpga3gpu6kernel10give_birthEPfS2_mfffP17curandStateXORWOW,@function
        .size           _ZN5mlpga3gpu6kernel10give_birthEPfS2_mfffP17curandStateXORWOW,(.L_x_31 - _ZN5mlpga3gpu6kernel10give_birthEPfS2_mfffP17curandStateXORWOW)
        .other          _ZN5mlpga3gpu6kernel10give_birthEPfS2_mfffP17curandStateXORWOW,@"STO_CUDA_ENTRY STV_DEFAULT"
_ZN5mlpga3gpu6kernel10give_birthEPfS2_mfffP17curandStateXORWOW:
.text._ZN5mlpga3gpu6kernel10give_birthEPfS2_mfffP17curandStateXORWOW:
[----:B------:R-:W-:Y:S01]  /*0000*/  LDC R1, c[0x0][0x37c] ;  /* 0x0000df00ff017b82 */ /* 0x000fe20000000800 */
[----:B------:R-:W0:Y:S07]  /*0010*/  S2R R4, SR_TID.X ;  /* 0x0000000000047919 */ /* 0x000e2e0000002100 */
[----:B------:R-:W0:Y:S01]  /*0020*/  S2UR UR4, SR_CTAID.X ;  /* 0x00000000000479c3 */ /* 0x000e220000002500 */
[----:B------:R-:W1:Y:S07]  /*0030*/  LDCU.64 UR6, c[0x0][0x390] ;  /* 0x00007200ff0677ac */ /* 0x000e6e0008000a00 */
[----:B------:R-:W0:Y:S02]  /*0040*/  LDC R3, c[0x0][0x360] ;  /* 0x0000d800ff037b82 */ /* 0x000e240000000800 */
[----:B0-----:R-:W-:-:S05]  /*0050*/  IMAD R4, R3, UR4, R4 ;  /* 0x0000000403047c24 */ /* 0x001fca000f8e0204 */
[----:B-1----:R-:W-:-:S04]  /*0060*/  ISETP.GE.U32.AND P0, PT, R4, UR6, PT ;  /* 0x0000000604007c0c */ /* 0x002fc8000bf06070 */
[----:B------:R-:W-:-:S13]  /*0070*/  ISETP.GE.U32.AND.EX P0, PT, RZ, UR7, PT, P0 ;  /* 0x00000007ff007c0c */ /* 0x000fda000bf06100 */
[----:B------:R-:W-:Y:S05]  /*0080*/  @P0 EXIT ;  /* 0x000000000000094d */ /* 0x000fea0003800000 */
[----:B------:R-:W0:Y:S01]  /*0090*/  LDC R24, c[0x0][0x39c] ;  /* 0x0000e700ff187b82 */ /* 0x000e220000000800 */
[----:B------:R-:W1:Y:S01]  /*00a0*/  LDCU UR4, c[0x0][0x370] ;  /* 0x00006e00ff0477ac */ /* 0x000e620008000800 */
[----:B------:R-:W-:Y:S02]  /*00b0*/  IMAD.MOV.U32 R25, RZ, RZ, R4 ;  /* 0x000000ffff197224 */ /* 0x000fe400078e0004 */
[----:B------:R-:W-:Y:S01]  /*00c0*/  IMAD.MOV.U32 R23, RZ, RZ, RZ ;  /* 0x000000ffff177224 */ /* 0x000fe200078e00ff */
[----:B------:R-:W2:Y:S03]  /*00d0*/  LDCU.64 UR6, c[0x0][0x358] ;  /* 0x00006b00ff0677ac */ /* 0x000ea60008000a00 */
[----:B------:R-:W3:Y:S01]  /*00e0*/  LDC.64 R28, c[0x0][0x3a8] ;  /* 0x0000ea00ff1c7b82 */ /* 0x000ee20000000a00 */
[----:B------:R-:W4:Y:S01]  /*00f0*/  LDCU UR5, c[0x0][0x398] ;  /* 0x00007300ff0577ac */ /* 0x000f220008000800 */
[----:B------:R-:W0:Y:S01]  /*0100*/  LDCU.64 UR12, c[0x0][0x390] ;  /* 0x00007200ff0c77ac */ /* 0x000e220008000a00 */
[----:B------:R-:W0:Y:S01]  /*0110*/  LDCU.128 UR8, c[0x0][0x380] ;  /* 0x00007000ff0877ac */ /* 0x000e220008000c00 */
[----:B-1----:R-:W-:-:S07]  /*0120*/  IMAD R22, R3, UR4, RZ ;  /* 0x0000000403167c24 */ /* 0x002fce000f8e02ff */
.L_x_2:
[----:B------:R-:W-:Y:S02]  /*0130*/  IMAD R3, R23, 0x30, RZ ;  /* 0x0000003017037824 */ /* 0x000fe400078e02ff */
[----:B---3--:R-:W-:-:S04]  /*0140*/  IMAD.WIDE.U32 R6, R4, 0x30, R28 ;  /* 0x0000003004067825 */ /* 0x008fc800078e001c */
[----:B------:R-:W-:-:S05]  /*0150*/  IMAD.IADD R7, R7, 0x1, R3 ;  /* 0x0000000107077824 */ /* 0x000fca00078e0203 */
[----:B--2---:R-:W2:Y:S04]  /*0160*/  LDG.E.64 R18, desc[UR6][R6.64] ;  /* 0x0000000606127981 */ /* 0x004ea8000c1e1b00 */
[----:B------:R-:W3:Y:S04]  /*0170*/  LDG.E.64 R8, desc[UR6][R6.64+0x10] ;  /* 0x0000100606087981 */ /* 0x000ee8000c1e1b00 */
[----:B------:R-:W5:Y:S01]  /*0180*/  LDG.E.64 R14, desc[UR6][R6.64+0x8] ;  /* 0x00000806060e7981 */ /* 0x000f62000c1e1b00 */
[C---:B------:R-:W-:Y:S01]  /*0190*/  IMAD.SHL.U32 R12, R4.reuse, 0x4, RZ ;  /* 0x00000004040c7824 */ /* 0x040fe200078e00ff */
[----:B------:R-:W-:-:S04]  /*01a0*/  SHF.L.U64.HI R13, R4, 0x2, R23 ;  /* 0x00000002040d7819 */ /* 0x000fc80000010217 */
[C---:B0-----:R-:W-:Y:S02]  /*01b0*/  IADD3 R10, P1, PT, R12.reuse, UR8, RZ ;  /* 0x000000080c0a7c10 */ /* 0x041fe4000ff3e0ff */
[----:B------:R-:W-:Y:S02]  /*01c0*/  IADD3 R12, P2, PT, R12, UR10, RZ ;  /* 0x0000000a0c0c7c10 */ /* 0x000fe4000ff5e0ff */
[C---:B------:R-:W-:Y:S02]  /*01d0*/  IADD3.X R11, PT, PT, R13.reuse, UR9, RZ, P1, !PT ;  /* 0x000000090d0b7c10 */ /* 0x040fe40008ffe4ff */
[----:B------:R-:W-:Y:S02]  /*01e0*/  IADD3.X R13, PT, PT, R13, UR11, RZ, P2, !PT ;  /* 0x0000000b0d0d7c10 */ /* 0x000fe400097fe4ff */
[----:B--2---:R-:W-:Y:S01]  /*01f0*/  SHF.R.U32.HI R0, RZ, 0x2, R19 ;  /* 0x00000002ff007819 */ /* 0x004fe20000011613 */
[----:B------:R-:W-:-:S03]  /*0200*/  VIADD R18, R18, 0x587c5 ;  /* 0x000587c512127836 */ /* 0x000fc60000000000 */
[----:B------:R-:W-:Y:S01]  /*0210*/  LOP3.LUT R0, R0, R19, RZ, 0x3c, !PT ;  /* 0x0000001300007212 */ /* 0x000fe200078e3cff */
[----:B---3--:R-:W-:Y:S01]  /*0220*/  IMAD.MOV.U32 R17, RZ, RZ, R8 ;  /* 0x000000ffff117224 */ /* 0x008fe200078e0008 */
[----:B------:R-:W-:Y:S01]  /*0230*/  SHF.L.U32 R3, R9, 0x4, RZ ;  /* 0x0000000409037819 */ /* 0x000fe200000006ff */
[----:B------:R-:W-:Y:S01]  /*0240*/  IMAD.MOV.U32 R4, RZ, RZ, R18 ;  /* 0x000000ffff047224 */ /* 0x000fe200078e0012 */
[----:B-----5:R-:W-:Y:S01]  /*0250*/  MOV R16, R15 ;  /* 0x0000000f00107202 */ /* 0x020fe20000000f00 */
[C---:B------:R-:W-:Y:S02]  /*0260*/  IMAD.SHL.U32 R2, R0.reuse, 0x2, RZ ;  /* 0x0000000200027824 */ /* 0x040fe400078e00ff */
[----:B------:R-:W-:Y:S02]  /*0270*/  IMAD.MOV.U32 R5, RZ, RZ, R14 ;  /* 0x000000ffff057224 */ /* 0x000fe400078e000e */
[----:B------:R-:W-:Y:S01]  /*0280*/  STG.E.64 desc[UR6][R6.64+0x8], R16 ;  /* 0x0000081006007986 */ /* 0x000fe2000c101b06 */
[----:B------:R-:W-:Y:S01]  /*0290*/  LOP3.LUT R2, R0, R2, R3, 0x96, !PT ;  /* 0x0000000200027212 */ /* 0x000fe200078e9603 */
[----:B------:R-:W-:-:S02]  /*02a0*/  HFMA2 R0, -RZ, RZ, 0.1171875, 0 ;  /* 0x2f800000ff007431 */ /* 0x000fc400000001ff */
[----:B------:R0:W-:Y:S01]  /*02b0*/  STG.E.64 desc[UR6][R6.64], R4 ;  /* 0x0000000406007986 */ /* 0x0001e2000c101b06 */
[----:B------:R-:W-:-:S05]  /*02c0*/  LOP3.LUT R21, R2, R9, RZ, 0x3c, !PT ;  /* 0x0000000902157212 */ /* 0x000fca00078e3cff */
[----:B------:R-:W-:-:S05]  /*02d0*/  IMAD.IADD R2, R21, 0x1, R18 ;  /* 0x0000000115027824 */ /* 0x000fca00078e0212 */
[----:B------:R-:W-:Y:S01]  /*02e0*/  I2FP.F32.U32 R3, R2 ;  /* 0x0000000200037245 */ /* 0x000fe20000201000 */
[----:B------:R-:W-:-:S04]  /*02f0*/  IMAD.MOV.U32 R2, RZ, RZ, R9 ;  /* 0x000000ffff027224 */ /* 0x000fc800078e0009 */
[----:B------:R-:W-:-:S05]  /*0300*/  FFMA R3, R3, R0, 1.1641532182693481445e-10 ;  /* 0x2f00000003037423 */ /* 0x000fca0000000000 */
[----:B----4-:R-:W-:Y:S01]  /*0310*/  FSETP.GEU.AND P0, PT, R3, UR5, PT ;  /* 0x0000000503007c0b */ /* 0x010fe2000bf0e000 */
[----:B------:R-:W-:-:S05]  /*0320*/  IMAD.MOV.U32 R3, RZ, RZ, R21 ;  /* 0x000000ffff037224 */ /* 0x000fca00078e0015 */
[----:B------:R1:W-:Y:S07]  /*0330*/  STG.E.64 desc[UR6][R6.64+0x10], R2 ;  /* 0x0000100206007986 */ /* 0x0003ee000c101b06 */
[----:B0-----:R-:W2:Y:S04]  /*0340*/  @!P0 LDG.E R5, desc[UR6][R12.64] ;  /* 0x000000060c058981 */ /* 0x001ea8000c1e1900 */
[----:B-1----:R-:W3:Y:S04]  /*0350*/  @!P0 LDG.E R3, desc[UR6][R10.64] ;  /* 0x000000060a038981 */ /* 0x002ee8000c1e1900 */
[----:B--2---:R-:W-:Y:S04]  /*0360*/  @!P0 STG.E desc[UR6][R10.64], R5 ;  /* 0x000000050a008986 */ /* 0x004fe8000c101906 */
[----:B---3--:R0:W-:Y:S04]  /*0370*/  @!P0 STG.E desc[UR6][R12.64], R3 ;  /* 0x000000030c008986 */ /* 0x0081e8000c101906 */
[----:B------:R-:W2:Y:S04]  /*0380*/  @!P0 LDG.E.64 R18, desc[UR6][R6.64] ;  /* 0x0000000606128981 */ /* 0x000ea8000c1e1b00 */
[----:B------:R-:W3:Y:S04]  /*0390*/  @!P0 LDG.E.64 R20, desc[UR6][R6.64+0x10] ;  /* 0x0000100606148981 */ /* 0x000ee8000c1e1b00 */
[----:B------:R-:W4:Y:S01]  /*03a0*/  @!P0 LDG.E.64 R26, desc[UR6][R6.64+0x8] ;  /* 0x00000806061a8981 */ /* 0x000f22000c1e1b00 */
[----:B------:R-:W-:Y:S01]  /*03b0*/  BSSY.RECONVERGENT B0, `(.L_x_0) ;  /* 0x000002e000007945 */ /* 0x000fe20003800200 */
[----:B--2---:R-:W-:-:S04]  /*03c0*/  @!P0 MOV R14, R19 ;  /* 0x00000013000e8202 */ /* 0x004fc80000000f00 */
[----:B------:R-:W-:Y:S01]  /*03d0*/  SHF.R.U32.HI R19, RZ, 0x2, R14 ;  /* 0x00000002ff137819 */ /* 0x000fe2000001160e */
[----:B---3--:R-:W-:Y:S02]  /*03e0*/  IMAD.SHL.U32 R2, R21, 0x10, RZ ;  /* 0x0000001015027824 */ /* 0x008fe400078e00ff */
[----:B------:R-:W-:Y:S01]  /*03f0*/  @!P0 IMAD.MOV.U32 R9, RZ, RZ, R20 ;  /* 0x000000ffff098224 */ /* 0x000fe200078e0014 */
[----:B------:R-:W-:Y:S01]  /*0400*/  LOP3.LUT R19, R19, R14, RZ, 0x3c, !PT ;  /* 0x0000000e13137212 */ /* 0x000fe200078e3cff */
[----:B------:R-:W-:Y:S02]  /*0410*/  VIADD R14, R18, 0x587c5 ;  /* 0x000587c5120e7836 */ /* 0x000fe40000000000 */
[----:B----4-:R-:W-:Y:S02]  /*0420*/  @!P0 IMAD.MOV.U32 R8, RZ, RZ, R27 ;  /* 0x000000ffff088224 */ /* 0x010fe400078e001b */
[C---:B------:R-:W-:Y:S02]  /*0430*/  IMAD.SHL.U32 R4, R19.reuse, 0x2, RZ ;  /* 0x0000000213047824 */ /* 0x040fe400078e00ff */
[----:B------:R-:W-:Y:S01]  /*0440*/  @!P0 IMAD.MOV.U32 R15, RZ, RZ, R26 ;  /* 0x000000ffff0f8224 */ /* 0x000fe200078e001a */
[----:B------:R1:W-:Y:S02]  /*0450*/  STG.E.64 desc[UR6][R6.64+0x8], R8 ;  /* 0x0000080806007986 */ /* 0x0003e4000c101b06 */
[----:B------:R-:W-:-:S02]  /*0460*/  LOP3.LUT R2, R19, R4, R2, 0x96, !PT ;  /* 0x0000000413027212 */ /* 0x000fc400078e9602 */
[----:B------:R1:W-:Y:S02]  /*0470*/  STG.E.64 desc[UR6][R6.64], R14 ;  /* 0x0000000e06007986 */ /* 0x0003e4000c101b06 */
[----:B0-----:R-:W-:-:S04]  /*0480*/  LOP3.LUT R3, R2, R21, RZ, 0x3c, !PT ;  /* 0x0000001502037212 */ /* 0x001fc800078e3cff */
[----:B------:R-:W-:-:S04]  /*0490*/  IADD3 R2, PT, PT, R3, R14, RZ ;  /* 0x0000000e03027210 */ /* 0x000fc80007ffe0ff */
[----:B------:R-:W-:Y:S02]  /*04a0*/  I2FP.F32.U32 R5, R2 ;  /* 0x0000000200057245 */ /* 0x000fe40000201000 */
[----:B------:R-:W-:-:S03]  /*04b0*/  MOV R2, R21 ;  /* 0x0000001500027202 */ /* 0x000fc60000000f00 */
[----:B------:R-:W-:Y:S02]  /*04c0*/  FFMA R5, R5, R0, 1.1641532182693481445e-10 ;  /* 0x2f00000005057423 */ /* 0x000fe40000000000 */
[----:B------:R1:W-:Y:S03]  /*04d0*/  STG.E.64 desc[UR6][R6.64+0x10], R2 ;  /* 0x0000100206007986 */ /* 0x0003e6000c101b06 */
[----:B------:R-:W-:-:S13]  /*04e0*/  FSETP.GEU.AND P1, PT, R5, R24, PT ;  /* 0x000000180500720b */ /* 0x000fda0003f2e000 */
[----:B-1----:R-:W-:Y:S05]  /*04f0*/  @P1 BRA `(.L_x_1) ;  /* 0x0000000000641947 */ /* 0x002fea0003800000 */
[----:B------:R-:W-:Y:S01]  /*0500*/  SHF.R.U32.HI R2, RZ, 0x2, R15 ;  /* 0x00000002ff027819 */ /* 0x000fe2000001160f */
[----:B------:R-:W-:Y:S01]  /*0510*/  IMAD.SHL.U32 R5, R3, 0x10, RZ ;  /* 0x0000001003057824 */ /* 0x000fe200078e00ff */
[----:B------:R-:W-:Y:S01]  /*0520*/  IADD3 R18, PT, PT, R18, 0xb0f8a, RZ ;  /* 0x000b0f8a12127810 */ /* 0x000fe20007ffe0ff */
[----:B------:R-:W-:Y:S01]  /*0530*/  IMAD.MOV.U32 R20, RZ, RZ, R9 ;  /* 0x000000ffff147224 */ /* 0x000fe200078e0009 */
[----:B------:R-:W-:Y:S01]  /*0540*/  LOP3.LUT R2, R2, R15, RZ, 0x3c, !PT ;  /* 0x0000000f02027212 */ /* 0x000fe200078e3cff */
[----:B------:R-:W-:-:S04]  /*0550*/  IMAD.MOV.U32 R19, RZ, RZ, R8 ;  /* 0x000000ffff137224 */ /* 0x000fc800078e0008 */
[----:B------:R-:W-:-:S05]  /*0560*/  IMAD.SHL.U32 R4, R2, 0x2, RZ ;  /* 0x0000000202047824 */ /* 0x000fca00078e00ff */
[----:B------:R-:W-:Y:S02]  /*0570*/  LOP3.LUT R4, R2, R4, R5, 0x96, !PT ;  /* 0x0000000402047212 */ /* 0x000fe400078e9605 */
[----:B------:R-:W2:Y:S02]  /*0580*/  LDG.E R2, desc[UR6][R10.64] ;  /* 0x000000060a027981 */ /* 0x000ea4000c1e1900 */
[----:B------:R-:W-:Y:S01]  /*0590*/  LOP3.LUT R5, R4, R3, RZ, 0x3c, !PT ;  /* 0x0000000304057212 */ /* 0x000fe200078e3cff */
[----:B------:R-:W-:Y:S01]  /*05a0*/  IMAD.MOV.U32 R4, RZ, RZ, R3 ;  /* 0x000000ffff047224 */ /* 0x000fe200078e0003 */
[----:B------:R0:W-:Y:S04]  /*05b0*/  STG.E.64 desc[UR6][R6.64+0x8], R20 ;  /* 0x0000081406007986 */ /* 0x0001e8000c101b06 */
[----:B------:R1:W-:Y:S04]  /*05c0*/  STG.E.64 desc[UR6][R6.64], R18 ;  /* 0x0000001206007986 */ /* 0x0003e8000c101b06 */
[----:B------:R1:W-:Y:S04]  /*05d0*/  STG.E.64 desc[UR6][R6.64+0x10], R4 ;  /* 0x0000100406007986 */ /* 0x0003e8000c101b06 */
[----:B------:R-:W2:Y:S01]  /*05e0*/  LDG.E R9, desc[UR6][R10.64] ;  /* 0x000000060a097981 */ /* 0x000ea2000c1e1900 */
[----:B------:R-:W-:-:S05]  /*05f0*/  IMAD.IADD R3, R5, 0x1, R18 ;  /* 0x0000000105037824 */ /* 0x000fca00078e0212 */
[----:B------:R-:W-:-:S05]  /*0600*/  I2FP.F32.U32 R3, R3 ;  /* 0x0000000300037245 */ /* 0x000fca0000201000 */
[----:B------:R-:W-:-:S04]  /*0610*/  FFMA R3, R3, R0, 1.1641532182693481445e-10 ;  /* 0x2f00000003037423 */ /* 0x000fc80000000000 */
[----:B------:R-:W-:-:S04]  /*0620*/  FADD R3, R3, -0.5 ;  /* 0xbf00000003037421 */ /* 0x000fc80000000000 */
[----:B--2---:R-:W-:-:S05]  /*0630*/  FFMA R17, R2, R3, R9 ;  /* 0x0000000302117223 */ /* 0x004fca0000000009 */
[----:B------:R1:W-:Y:S04]  /*0640*/  STG.E desc[UR6][R10.64], R17 ;  /* 0x000000110a007986 */ /* 0x0003e8000c101906 */
[----:B------:R-:W0:Y:S04]  /*0650*/  LDG.E.64 R2, desc[UR6][R6.64+0x10] ;  /* 0x0000100606027981 */ /* 0x000e28000c1e1b00 */
[----:B------:R1:W5:Y:S04]  /*0660*/  LDG.E.64 R14, desc[UR6][R6.64] ;  /* 0x00000006060e7981 */ /* 0x000368000c1e1b00 */
[----:B------:R1:W5:Y:S02]  /*0670*/  LDG.E.64 R8, desc[UR6][R6.64+0x8] ;  /* 0x0000080606087981 */ /* 0x000364000c1e1b00 */
[----:B01----:R-:W-:-:S07]  /*0680*/  MOV R21, R2 ;  /* 0x0000000200157202 */ /* 0x003fce0000000f00 */
.L_x_1:
[----:B------:R-:W-:Y:S05]  /*0690*/  BSYNC.RECONVERGENT B0 ;  /* 0x0000000000007941 */ /* 0x000fea0003800200 */
.L_x_0:
[----:B-----5:R-:W-:Y:S01]  /*06a0*/  SHF.R.U32.HI R2, RZ, 0x2, R15 ;  /* 0x00000002ff027819 */ /* 0x020fe2000001160f */
[----:B------:R-:W-:Y:S01]  /*06b0*/  IMAD.SHL.U32 R5, R3, 0x10, RZ ;  /* 0x0000001003057824 */ /* 0x000fe200078e00ff */
[----:B------:R-:W-:Y:S01]  /*06c0*/  IADD3 R10, PT, PT, R14, 0x587c5, RZ ;  /* 0x000587c50e0a7810 */ /* 0x000fe20007ffe0ff */
[----:B------:R-:W-:Y:S01]  /*06d0*/  IMAD.MOV.U32 R20, RZ, RZ, R9 ;  /* 0x000000ffff147224 */ /* 0x000fe200078e0009 */
[----:B------:R-:W-:-:S04]  /*06e0*/  LOP3.LUT R2, R2, R15, RZ, 0x3c, !PT ;  /* 0x0000000f02027212 */ /* 0x000fc800078e3cff */
[----:B------:R-:W-:Y:S01]  /*06f0*/  STG.E.64 desc[UR6][R6.64+0x8], R20 ;  /* 0x0000081406007986 */ /* 0x000fe2000c101b06 */
[----:B------:R-:W-:-:S05]  /*0700*/  IMAD.SHL.U32 R4, R2, 0x2, RZ ;  /* 0x0000000202047824 */ /* 0x000fca00078e00ff */
[----:B------:R-:W-:-:S04]  /*0710*/  LOP3.LUT R4, R2, R4, R5, 0x96, !PT ;  /* 0x0000000402047212 */ /* 0x000fc800078e9605 */
[----:B------:R-:W-:-:S05]  /*0720*/  LOP3.LUT R5, R4, R3, RZ, 0x3c, !PT ;  /* 0x0000000304057212 */ /* 0x000fca00078e3cff */
[----:B------:R-:W-:-:S05]  /*0730*/  IMAD.IADD R2, R5, 0x1, R10 ;  /* 0x0000000105027824 */ /* 0x000fca00078e020a */
[----:B------:R-:W-:-:S05]  /*0740*/  I2FP.F32.U32 R11, R2 ;  /* 0x00000002000b7245 */ /* 0x000fca0000201000 */
[----:B------:R-:W-:-:S05]  /*0750*/  FFMA R11, R11, R0, 1.1641532182693481445e-10 ;  /* 0x2f0000000b0b7423 */ /* 0x000fca0000000000 */
[----:B------:R-:W-:-:S13]  /*0760*/  FSETP.GEU.AND P0, PT, R11, R24, PT ;  /* 0x000000180b00720b */ /* 0x000fda0003f0e000 */
[----:B------:R-:W-:Y:S01]  /*0770*/  @!P0 SHF.R.U32.HI R11, RZ, 0x2, R8 ;  /* 0x00000002ff0b8819 */ /* 0x000fe20000011608 */
[----:B------:R-:W-:Y:S02]  /*0780*/  @!P0 IMAD.SHL.U32 R15, R5, 0x10, RZ ;  /* 0x00000010050f8824 */ /* 0x000fe400078e00ff */
[----:B------:R-:W-:Y:S01]  /*0790*/  @!P0 VIADD R14, R14, 0xb0f8a ;  /* 0x000b0f8a0e0e8836 */ /* 0x000fe20000000000 */
[-C--:B------:R-:W-:Y:S02]  /*07a0*/  @!P0 LOP3.LUT R2, R11, R8.reuse, RZ, 0x3c, !PT ;  /* 0x000000080b028212 */ /* 0x080fe400078e3cff */
[----:B------:R-:W-:Y:S02]  /*07b0*/  MOV R11, R8 ;  /* 0x00000008000b7202 */ /* 0x000fe40000000f00 */
[----:B------:R-:W-:Y:S01]  /*07c0*/  MOV R8, R5 ;  /* 0x0000000500087202 */ /* 0x000fe20000000f00 */
[C---:B------:R-:W-:Y:S02]  /*07d0*/  @!P0 IMAD.SHL.U32 R4, R2.reuse, 0x2, RZ ;  /* 0x0000000202048824 */ /* 0x040fe400078e00ff */
[----:B------:R0:W-:Y:S03]  /*07e0*/  STG.E.64 desc[UR6][R6.64], R10 ;  /* 0x0000000a06007986 */ /* 0x0001e6000c101b06 */
[----:B------:R-:W-:Y:S01]  /*07f0*/  @!P0 LOP3.LUT R16, R2, R4, R15, 0x96, !PT ;  /* 0x0000000402108212 */ /* 0x000fe200078e960f */
[----:B------:R-:W-:Y:S01]  /*0800*/  IMAD.MOV.U32 R4, RZ, RZ, R3 ;  /* 0x000000ffff047224 */ /* 0x000fe200078e0003 */
[----:B------:R-:W-:Y:S01]  /*0810*/  MOV R2, R21 ;  /* 0x0000001500027202 */ /* 0x000fe20000000f00 */
[----:B------:R-:W-:Y:S01]  /*0820*/  IMAD.MOV.U32 R15, RZ, RZ, R9 ;  /* 0x000000ffff0f7224 */ /* 0x000fe200078e0009 */
[----:B------:R-:W-:-:S02]  /*0830*/  @!P0 LOP3.LUT R9, R16, R5, RZ, 0x3c, !PT ;  /* 0x0000000510098212 */ /* 0x000fc400078e3cff */
[----:B------:R1:W-:Y:S04]  /*0840*/  STG.E.64 desc[UR6][R6.64+0x10], R4 ;  /* 0x0000100406007986 */ /* 0x0003e8000c101b06 */
[----:B------:R-:W2:Y:S04]  /*0850*/  @!P0 LDG.E R16, desc[UR6][R12.64] ;  /* 0x000000060c108981 */ /* 0x000ea8000c1e1900 */
[----:B------:R3:W-:Y:S04]  /*0860*/  @!P0 STG.E.64 desc[UR6][R6.64+0x8], R2 ;  /* 0x0000080206008986 */ /* 0x0007e8000c101b06 */
[----:B------:R3:W-:Y:S04]  /*0870*/  @!P0 STG.E.64 desc[UR6][R6.64], R14 ;  /* 0x0000000e06008986 */ /* 0x0007e8000c101b06 */
[----:B------:R3:W-:Y:S04]  /*0880*/  @!P0 STG.E.64 desc[UR6][R6.64+0x10], R8 ;  /* 0x0000100806008986 */ /* 0x0007e8000c101b06 */
[----:B------:R-:W2:Y:S01]  /*0890*/  @!P0 LDG.E R17, desc[UR6][R12.64] ;  /* 0x000000060c118981 */ /* 0x000ea2000c1e1900 */
[----:B0-----:R-:W-:Y:S01]  /*08a0*/  @!P0 IMAD.IADD R10, R9, 0x1, R14 ;  /* 0x00000001090a8824 */ /* 0x001fe200078e020e */
[----:B-1----:R-:W-:-:S04]  /*08b0*/  IADD3 R4, PT, PT, R22, R25, RZ ;  /* 0x0000001916047210 */ /* 0x002fc80007ffe0ff */
[----:B------:R-:W-:Y:S01]  /*08c0*/  @!P0 I2FP.F32.U32 R11, R10 ;  /* 0x0000000a000b8245 */ /* 0x000fe20000201000 */
[----:B------:R-:W-:-:S04]  /*08d0*/  IMAD.MOV.U32 R25, RZ, RZ, R4 ;  /* 0x000000ffff197224 */ /* 0x000fc800078e0004 */
[----:B------:R-:W-:-:S04]  /*08e0*/  @!P0 FFMA R11, R11, R0, 1.1641532182693481445e-10 ;  /* 0x2f0000000b0b8423 */ /* 0x000fc80000000000 */
[----:B------:R-:W-:-:S04]  /*08f0*/  @!P0 FADD R11, R11, -0.5 ;  /* 0xbf0000000b0b8421 */ /* 0x000fc80000000000 */
[----:B--2---:R-:W-:-:S05]  /*0900*/  @!P0 FFMA R11, R16, R11, R17 ;  /* 0x0000000b100b8223 */ /* 0x004fca0000000011 */
[----:B------:R3:W-:Y:S01]  /*0910*/  @!P0 STG.E desc[UR6][R12.64], R11 ;  /* 0x0000000b0c008986 */ /* 0x0007e2000c101906 */
[----:B------:R-:W-:-:S04]  /*0920*/  ISETP.GE.U32.AND P0, PT, R4, UR12, PT ;  /* 0x0000000c04007c0c */ /* 0x000fc8000bf06070 */
[----:B------:R-:W-:-:S13]  /*0930*/  ISETP.GE.U32.AND.EX P0, PT, RZ, UR13, PT, P0 ;  /* 0x0000000dff007c0c */ /* 0x000fda000bf06100 */
[----:B---3--:R-:W-:Y:S05]  /*0940*/  @!P0 BRA `(.L_x_2) ;  /* 0xfffffff400f88947 */ /* 0x008fea000383ffff */
[----:B------:R-:W-:Y:S05]  /*0950*/  EXIT ;  /* 0x000000000000794d */ /* 0x000fea0003800000 */
.L_x_3:
[----:B------:R-:W-:-:S00]  /*0960*/  BRA `(.L_x_3) ;  /* 0xfffffffc00fc7947 */ /* 0x000fc0000383ffff */
[----:B------:R-:W-:-:S00]  /*0970*/  NOP ;  /* 0x0000000000007918 */ /* 0x000fc00000000000 */
        /* <DEDUP_REMOVED lines=8> */
.L_x_31:


//--------------------- .text._ZN5mlpga3gpu6kernel10setup_randEP17curandStateXORWOW --------------------------
	.section	.text._ZN5mlpga3gpu6kernel10setup_randEP17curandStateXORWOW,"ax",@progbits
	.align	128
        .global         _ZN5mlpga3gpu6kernel10setup_randEP17curandStateXORWOW
        .type           _ZN5mlpga3gpu6kernel10setup_randEP17curandStateXORWOW,@function
        .size           _ZN5mlpga3gpu6kernel10setup_randEP17curandStateXORWOW,(.L_x_32 - _ZN5mlpga3gpu6kernel10setup_randEP17curandStateXORWOW)
        .other          _ZN5mlpga3gpu6kernel10setup_randEP17curandStateXORWOW,@"STO_CUDA_ENTRY STV_DEFAULT"
_ZN5mlpga3gpu6kernel10setup_randEP17curandStateXORWOW:
.text._ZN5mlpga3gpu6kernel10setup_randEP17curandStateXORWOW:
[----:B------:R-:W-:Y:S01]  /*0000*/  LDC R1, c[0x0][0x37c] ;  /* 0x0000df00ff017b82 */ /* 0x000fe20000000800 */
[----:B------:R-:W0:Y:S07]  /*0010*/  S2R R0, SR_TID.X ;  /* 0x0000000000007919 */ /* 0x000e2e0000002100 */
[----:B------:R-:W0:Y:S01]  /*0020*/  S2UR UR6, SR_CTAID.X ;  /* 0x00000000000679c3 */ /* 0x000e220000002500 */
[----:B------:R-:W1:Y:S01]  /*0030*/  LDCU.64 UR4, c[0x0][0x358] ;  /* 0x00006b00ff0477ac */ /* 0x000e620008000a00 */
[----:B------:R-:W-:Y:S01]  /*0040*/  IMAD.MOV.U32 R2, RZ, RZ, 0x3198c20f ;  /* 0x3198c20fff027424 */ /* 0x000fe200078e00ff */
[----:B------:R-:W-:Y:S01]  /*0050*/  BSSY.RECONVERGENT B0, `(.L_x_4) ;  /* 0x00000de000007945 */ /* 0x000fe20003800200 */
[----:B------:R-:W-:-:S02]  /*0060*/  IMAD.MOV.U32 R4, RZ, RZ, 0x423bb012 ;  /* 0x423bb012ff047424 */ /* 0x000fc400078e00ff */
[----:B------:R-:W-:Y:S02]  /*0070*/  IMAD.MOV.U32 R5, RZ, RZ, -0x75bd8fc ;  /* 0xf8a42704ff057424 */ /* 0x000fe400078e00ff */
[----:B------:R-:W0:Y:S01]  /*0080*/  LDC R3, c[0x0][0x360] ;  /* 0x0000d800ff037b82 */ /* 0x000e220000000800 */
[----:B------:R-:W-:Y:S02]  /*0090*/  IMAD.MOV.U32 R8, RZ, RZ, -0x23270784 ;  /* 0xdcd8f87cff087424 */ /* 0x000fe400078e00ff */
[----:B------:R-:W-:-:S05]  /*00a0*/  IMAD.MOV.U32 R9, RZ, RZ, 0x57fa2510 ;  /* 0x57fa2510ff097424 */ /* 0x000fca00078e00ff */
[----:B------:R-:W2:Y:S01]  /*00b0*/  LDC.64 R6, c[0x0][0x380] ;  /* 0x0000e000ff067b82 */ /* 0x000ea20000000a00 */
[----:B0-----:R-:W-:Y:S02]  /*00c0*/  IMAD R0, R3, UR6, R0 ;  /* 0x0000000603007c24 */ /* 0x001fe4000f8e0200 */
[----:B------:R-:W-:-:S03]  /*00d0*/  IMAD.MOV.U32 R3, RZ, RZ, 0x5efdb30c ;  /* 0x5efdb30cff037424 */ /* 0x000fc600078e00ff */
[C---:B------:R-:W-:Y:S01]  /*00e0*/  ISETP.NE.AND P0, PT, R0.reuse, RZ, PT ;  /* 0x000000ff0000720c */ /* 0x040fe20003f05270 */
[----:B--2---:R-:W-:-:S05]  /*00f0*/  IMAD.WIDE.U32 R6, R0, 0x30, R6 ;  /* 0x0000003000067825 */ /* 0x004fca00078e0006 */
[----:B-1----:R0:W-:Y:S04]  /*0100*/  STG.E.64 desc[UR4][R6.64], R2 ;  /* 0x0000000206007986 */ /* 0x0021e8000c101b04 */
[----:B------:R0:W-:Y:S04]  /*0110*/  STG.E.64 desc[UR4][R6.64+0x8], R4 ;  /* 0x0000080406007986 */ /* 0x0001e8000c101b04 */
[----:B------:R0:W-:Y:S01]  /*0120*/  STG.E.64 desc[UR4][R6.64+0x10], R8 ;  /* 0x0000100806007986 */ /* 0x0001e2000c101b04 */
[----:B------:R-:W-:Y:S05]  /*0130*/  @!P0 BRA `(.L_x_5) ;  /* 0x0000000c003c8947 */ /* 0x000fea0003800000 */
[----:B------:R-:W-:-:S07]  /*0140*/  CS2R R12, SRZ ;  /* 0x00000000000c7805 */ /* 0x000fce000001ff00 */
.L_x_11:
[----:B0-----:R-:W-:Y:S01]  /*0150*/  LOP3.LUT R2, R0, 0x3, RZ, 0xc0, !PT ;  /* 0x0000000300027812 */ /* 0x001fe200078ec0ff */
[----:B------:R-:W-:Y:S03]  /*0160*/  BSSY.RECONVERGENT B1, `(.L_x_6) ;  /* 0x00000c6000017945 */ /* 0x000fe60003800200 */
[----:B------:R-:W-:-:S04]  /*0170*/  ISETP.NE.U32.AND P0, PT, R2, RZ, PT ;  /* 0x000000ff0200720c */ /* 0x000fc80003f05070 */
[----:B------:R-:W-:-:S13]  /*0180*/  ISETP.NE.AND.EX P0, PT, RZ, RZ, PT, P0 ;  /* 0x000000ffff00720c */ /* 0x000fda0003f05300 */
[----:B------:R-:W-:Y:S05]  /*0190*/  @!P0 BRA `(.L_x_7) ;  /* 0x0000000c00088947 */ /* 0x000fea0003800000 */
[----:B------:R-:W0:Y:S01]  /*01a0*/  LDC.64 R8, c[0x4][RZ] ;  /* 0x01000000ff087b82 */ /* 0x000e220000000a00 */
[----:B------:R-:W-:Y:S02]  /*01b0*/  IMAD.MOV.U32 R14, RZ, RZ, RZ ;  /* 0x000000ffff0e7224 */ /* 0x000fe400078e00ff */
[----:B0-----:R-:W-:-:S07]  /*01c0*/  IMAD.WIDE.U32 R8, R12, 0xc80, R8 ;  /* 0x00000c800c087825 */ /* 0x001fce00078e0008 */
.L_x_10:
[----:B0-----:R-:W-:Y:S01]  /*01d0*/  IMAD.MOV.U32 R15, RZ, RZ, RZ ;  /* 0x000000ffff0f7224 */ /* 0x001fe200078e00ff */
[----:B------:R-:W-:Y:S01]  /*01e0*/  CS2R R2, SRZ ;  /* 0x0000000000027805 */ /* 0x000fe2000001ff00 */
[----:B------:R-:W-:Y:S01]  /*01f0*/  IMAD.MOV.U32 R17, RZ, RZ, RZ ;  /* 0x000000ffff117224 */ /* 0x000fe200078e00ff */
[----:B------:R-:W-:-:S07]  /*0200*/  CS2R R4, SRZ ;  /* 0x0000000000047805 */ /* 0x000fce000001ff00 */
.L_x_9:
[----:B------:R-:W-:-:S05]  /*0210*/  IMAD.WIDE.U32 R10, R17, 0x4, R6 ;  /* 0x00000004110a7825 */ /* 0x000fca00078e0006 */
[----:B------:R0:W5:Y:S01]  /*0220*/  LDG.E R16, desc[UR4][R10.64+0x4] ;  /* 0x000004040a107981 */ /* 0x000162000c1e1900 */
[----:B------:R-:W-:-:S07]  /*0230*/  IMAD.MOV.U32 R19, RZ, RZ, RZ ;  /* 0x000000ffff137224 */ /* 0x000fce00078e00ff */
.L_x_8:
[----:B-----5:R-:W-:Y:S01]  /*0240*/  SHF.R.U32.HI R24, RZ, R19, R16 ;  /* 0x00000013ff187219 */ /* 0x020fe20000011610 */
[----:B0-----:R-:W-:-:S03]  /*0250*/  IMAD.SHL.U32 R10, R17, 0x20, RZ ;  /* 0x00000020110a7824 */ /* 0x001fc600078e00ff */
[----:B------:R-:W-:Y:S01]  /*0260*/  LOP3.LUT R11, R24, 0x1, RZ, 0xc0, !PT ;  /* 0x00000001180b7812 */ /* 0x000fe200078ec0ff */
[----:B------:R-:W-:-:S03]  /*0270*/  IMAD.IADD R10, R10, 0x1, R19 ;  /* 0x000000010a0a7824 */ /* 0x000fc600078e0213 */
[----:B------:R-:W-:Y:S01]  /*0280*/  ISETP.NE.U32.AND P0, PT, R11, 0x1, PT ;  /* 0x000000010b00780c */ /* 0x000fe20003f05070 */
[----:B------:R-:W-:-:S03]  /*0290*/  IMAD R11, R10, 0x5, RZ ;  /* 0x000000050a0b7824 */ /* 0x000fc600078e02ff */
[----:B------:R-:W-:Y:S01]  /*02a0*/  R2P PR, R24, 0x7e ;  /* 0x0000007e18007804 */ /* 0x000fe20000000000 */
[----:B------:R-:W-:-:S08]  /*02b0*/  IMAD.WIDE.U32 R10, R11, 0x4, R8 ;  /* 0x000000040b0a7825 */ /* 0x000fd000078e0008 */
[----:B------:R-:W2:Y:S04]  /*02c0*/  @!P0 LDG.E R18, desc[UR4][R10.64] ;  /* 0x000000040a128981 */ /* 0x000ea8000c1e1900 */
[----:B------:R-:W3:Y:S04]  /*02d0*/  @!P0 LDG.E R20, desc[UR4][R10.64+0x10] ;  /* 0x000010040a148981 */ /* 0x000ee8000c1e1900 */
[----:B------:R-:W4:Y:S04]  /*02e0*/  @P1 LDG.E R22, desc[UR4][R10.64+0x14] ;  /* 0x000014040a161981 */ /* 0x000f28000c1e1900 */
[----:B------:R-:W4:Y:S04]  /*02f0*/  @P2 LDG.E R26, desc[UR4][R10.64+0x28] ;  /* 0x000028040a1a2981 */ /* 0x000f28000c1e1900 */
[----:B------:R-:W4:Y:S04]  /*0300*/  @!P0 LDG.E R21, desc[UR4][R10.64+0x4] ;  /* 0x000004040a158981 */ /* 0x000f28000c1e1900 */
[----:B------:R-:W4:Y:S04]  /*0310*/  @!P0 LDG.E R23, desc[UR4][R10.64+0xc] ;  /* 0x00000c040a178981 */ /* 0x000f28000c1e1900 */
[----:B------:R-:W4:Y:S04]  /*0320*/  @P1 LDG.E R25, desc[UR4][R10.64+0x18] ;  /* 0x000018040a191981 */ /* 0x000f28000c1e1900 */
[----:B------:R-:W4:Y:S04]  /*0330*/  @P3 LDG.E R28, desc[UR4][R10.64+0x3c] ;  /* 0x00003c040a1c3981 */ /* 0x000f28000c1e1900 */
[----:B------:R-:W4:Y:S01]  /*0340*/  @P6 LDG.E R27, desc[UR4][R10.64+0x7c] ;  /* 0x00007c040a1b6981 */ /* 0x000f22000c1e1900 */
[----:B--2---:R-:W-:-:S03]  /*0350*/  @!P0 LOP3.LUT R15, R15, R18, RZ, 0x3c, !PT ;  /* 0x000000120f0f8212 */ /* 0x004fc600078e3cff */
[----:B------:R-:W2:Y:S01]  /*0360*/  @!P0 LDG.E R18, desc[UR4][R10.64+0x8] ;  /* 0x000008040a128981 */ /* 0x000ea2000c1e1900 */
[----:B---3--:R-:W-:-:S03]  /*0370*/  @!P0 LOP3.LUT R3, R3, R20, RZ, 0x3c, !PT ;  /* 0x0000001403038212 */ /* 0x008fc600078e3cff */
[----:B------:R-:W3:Y:S01]  /*0380*/  @P1 LDG.E R20, desc[UR4][R10.64+0x24] ;  /* 0x000024040a141981 */ /* 0x000ee2000c1e1900 */
[----:B----4-:R-:W-:-:S03]  /*0390*/  @P1 LOP3.LUT R15, R15, R22, RZ, 0x3c, !PT ;  /* 0x000000160f0f1212 */ /* 0x010fc600078e3cff */
[----:B------:R-:W4:Y:S01]  /*03a0*/  @P2 LDG.E R22, desc[UR4][R10.64+0x38] ;  /* 0x000038040a162981 */ /* 0x000f22000c1e1900 */
[----:B------:R-:W-:-:S03]  /*03b0*/  @P2 LOP3.LUT R15, R15, R26, RZ, 0x3c, !PT ;  /* 0x0000001a0f0f2212 */ /* 0x000fc600078e3cff */
[----:B------:R-:W4:Y:S01]  /*03c0*/  @P4 LDG.E R26, desc[UR4][R10.64+0x50] ;  /* 0x000050040a1a4981 */ /* 0x000f22000c1e1900 */
[----:B------:R-:W-:-:S03]  /*03d0*/  @!P0 LOP3.LUT R4, R4, R21, RZ, 0x3c, !PT ;  /* 0x0000001504048212 */ /* 0x000fc600078e3cff */
[----:B------:R-:W4:Y:S01]  /*03e0*/  @P1 LDG.E R21, desc[UR4][R10.64+0x20] ;  /* 0x000020040a151981 */ /* 0x000f22000c1e1900 */
[----:B------:R-:W-:-:S03]  /*03f0*/  @!P0 LOP3.LUT R2, R2, R23, RZ, 0x3c, !PT ;  /* 0x0000001702028212 */ /* 0x000fc600078e3cff */
[----:B------:R-:W4:Y:S01]  /*0400*/  @P2 LDG.E R23, desc[UR4][R10.64+0x2c] ;  /* 0x00002c040a172981 */ /* 0x000f22000c1e1900 */
[----:B------:R-:W-:-:S03]  /*0410*/  @P1 LOP3.LUT R4, R4, R25, RZ, 0x3c, !PT ;  /* 0x0000001904041212 */ /* 0x000fc600078e3cff */
[----:B------:R-:W4:Y:S01]  /*0420*/  @P2 LDG.E R25, desc[UR4][R10.64+0x34] ;  /* 0x000034040a192981 */ /* 0x000f22000c1e1900 */
[----:B--2---:R-:W-:-:S03]  /*0430*/  @!P0 LOP3.LUT R5, R5, R18, RZ, 0x3c, !PT ;  /* 0x0000001205058212 */ /* 0x004fc600078e3cff */
[----:B------:R-:W2:Y:S01]  /*0440*/  @P1 LDG.E R18, desc[UR4][R10.64+0x1c] ;  /* 0x00001c040a121981 */ /* 0x000ea2000c1e1900 */
[----:B---3--:R-:W-:-:S03]  /*0450*/  @P1 LOP3.LUT R3, R3, R20, RZ, 0x3c, !PT ;  /* 0x0000001403031212 */ /* 0x008fc600078e3cff */
[----:B------:R-:W3:Y:S01]  /*0460*/  @P2 LDG.E R20, desc[UR4][R10.64+0x30] ;  /* 0x000030040a142981 */ /* 0x000ee2000c1e1900 */
[----:B----4-:R-:W-:-:S03]  /*0470*/  @P2 LOP3.LUT R3, R3, R22, RZ, 0x3c, !PT ;  /* 0x0000001603032212 */ /* 0x010fc600078e3cff */
[----:B------:R-:W4:Y:S01]  /*0480*/  @P3 LDG.E R22, desc[UR4][R10.64+0x4c] ;  /* 0x00004c040a163981 */ /* 0x000f22000c1e1900 */
[----:B------:R-:W-:-:S04]  /*0490*/  @P3 LOP3.LUT R15, R15, R28, RZ, 0x3c, !PT ;  /* 0x0000001c0f0f3212 */ /* 0x000fc800078e3cff */
[----:B------:R-:W-:Y:S02]  /*04a0*/  @P4 LOP3.LUT R15, R15, R26, RZ, 0x3c, !PT ;  /* 0x0000001a0f0f4212 */ /* 0x000fe400078e3cff */
[----:B------:R-:W-:Y:S01]  /*04b0*/  @P1 LOP3.LUT R2, R2, R21, RZ, 0x3c, !PT ;  /* 0x0000001502021212 */ /* 0x000fe200078e3cff */
[----:B------:R-:W4:Y:S04]  /*04c0*/  @P5 LDG.E R26, desc[UR4][R10.64+0x64] ;  /* 0x000064040a1a5981 */ /* 0x000f28000c1e1900 */
[----:B------:R-:W4:Y:S01]  /*04d0*/  @P3 LDG.E R21, desc[UR4][R10.64+0x40] ;  /* 0x000040040a153981 */ /* 0x000f22000c1e1900 */
[----:B------:R-:W-:Y:S02]  /*04e0*/  @P2 LOP3.LUT R4, R4, R23, RZ, 0x3c, !PT ;  /* 0x0000001704042212 */ /* 0x000fe400078e3cff */
[----:B------:R-:W-:Y:S01]  /*04f0*/  @P2 LOP3.LUT R2, R2, R25, RZ, 0x3c, !PT ;  /* 0x0000001902022212 */ /* 0x000fe200078e3cff */
[----:B------:R-:W4:Y:S04]  /*0500*/  @P3 LDG.E R23, desc[UR4][R10.64+0x48] ;  /* 0x000048040a173981 */ /* 0x000f28000c1e1900 */
[----:B------:R-:W4:Y:S01]  /*0510*/  @P4 LDG.E R25, desc[UR4][R10.64+0x54] ;  /* 0x000054040a194981 */ /* 0x000f22000c1e1900 */
[----:B--2---:R-:W-:-:S03]  /*0520*/  @P1 LOP3.LUT R5, R5, R18, RZ, 0x3c, !PT ;  /* 0x0000001205051212 */ /* 0x004fc600078e3cff */
[----:B------:R-:W2:Y:S01]  /*0530*/  @P3 LDG.E R18, desc[UR4][R10.64+0x44] ;  /* 0x000044040a123981 */ /* 0x000ea2000c1e1900 */
[----:B---3--:R-:W-:-:S03]  /*0540*/  @P2 LOP3.LUT R5, R5, R20, RZ, 0x3c, !PT ;  /* 0x0000001405052212 */ /* 0x008fc600078e3cff */
[----:B------:R-:W3:Y:S01]  /*0550*/  @P4 LDG.E R20, desc[UR4][R10.64+0x58] ;  /* 0x000058040a144981 */ /* 0x000ee2000c1e1900 */
[----:B----4-:R-:W-:-:S03]  /*0560*/  @P3 LOP3.LUT R3, R3, R22, RZ, 0x3c, !PT ;  /* 0x0000001603033212 */ /* 0x010fc600078e3cff */
[----:B------:R-:W4:Y:S01]  /*0570*/  @P4 LDG.E R22, desc[UR4][R10.64+0x60] ;  /* 0x000060040a164981 */ /* 0x000f22000c1e1900 */
[----:B------:R-:W-:Y:S02]  /*0580*/  LOP3.LUT P0, RZ, R24, 0x80, RZ, 0xc0, !PT ;  /* 0x0000008018ff7812 */ /* 0x000fe4000780c0ff */
[----:B------:R-:W-:Y:S02]  /*0590*/  @P5 LOP3.LUT R15, R15, R26, RZ, 0x3c, !PT ;  /* 0x0000001a0f0f5212 */ /* 0x000fe400078e3cff */
[----:B------:R-:W4:Y:S01]  /*05a0*/  @P6 LDG.E R26, desc[UR4][R10.64+0x78] ;  /* 0x000078040a1a6981 */ /* 0x000f22000c1e1900 */
[----:B------:R-:W-:-:S03]  /*05b0*/  @P3 LOP3.LUT R4, R4, R21, RZ, 0x3c, !PT ;  /* 0x0000001504043212 */ /* 0x000fc600078e3cff */
[----:B------:R-:W4:Y:S01]  /*05c0*/  @P4 LDG.E R21, desc[UR4][R10.64+0x5c] ;  /* 0x00005c040a154981 */ /* 0x000f22000c1e1900 */
[----:B------:R-:W-:-:S03]  /*05d0*/  @P3 LOP3.LUT R2, R2, R23, RZ, 0x3c, !PT ;  /* 0x0000001702023212 */ /* 0x000fc600078e3cff */
[----:B------:R-:W4:Y:S01]  /*05e0*/  @P5 LDG.E R23, desc[UR4][R10.64+0x68] ;  /* 0x000068040a175981 */ /* 0x000f22000c1e1900 */
[----:B------:R-:W-:-:S03]  /*05f0*/  @P4 LOP3.LUT R4, R4, R25, RZ, 0x3c, !PT ;  /* 0x0000001904044212 */ /* 0x000fc600078e3cff */
[----:B------:R-:W4:Y:S01]  /*0600*/  @P5 LDG.E R25, desc[UR4][R10.64+0x70] ;  /* 0x000070040a195981 */ /* 0x000f22000c1e1900 */
[----:B--2---:R-:W-:-:S03]  /*0610*/  @P3 LOP3.LUT R5, R5, R18, RZ, 0x3c, !PT ;  /* 0x0000001205053212 */ /* 0x004fc600078e3cff */
[----:B------:R-:W2:Y:S01]  /*0620*/  @P5 LDG.E R18, desc[UR4][R10.64+0x6c] ;  /* 0x00006c040a125981 */ /* 0x000ea2000c1e1900 */
[----:B---3--:R-:W-:-:S03]  /*0630*/  @P4 LOP3.LUT R5, R5, R20, RZ, 0x3c, !PT ;  /* 0x0000001405054212 */ /* 0x008fc600078e3cff */
[----:B------:R-:W3:Y:S01]  /*0640*/  @P5 LDG.E R20, desc[UR4][R10.64+0x74] ;  /* 0x000074040a145981 */ /* 0x000ee2000c1e1900 */
[----:B----4-:R-:W-:-:S03]  /*0650*/  @P4 LOP3.LUT R3, R3, R22, RZ, 0x3c, !PT ;  /* 0x0000001603034212 */ /* 0x010fc600078e3cff */
[----:B------:R-:W4:Y:S01]  /*0660*/  @P0 LDG.E R22, desc[UR4][R10.64+0x8c] ;  /* 0x00008c040a160981 */ /* 0x000f22000c1e1900 */
[----:B------:R-:W-:-:S03]  /*0670*/  @P6 LOP3.LUT R15, R15, R26, RZ, 0x3c, !PT ;  /* 0x0000001a0f0f6212 */ /* 0x000fc600078e3cff */
        /* <DEDUP_REMOVED lines=13> */
[----:B------:R-:W-:Y:S02]  /*0750*/  @P6 LOP3.LUT R4, R4, R27, RZ, 0x3c, !PT ;  /* 0x0000001b04046212 */ /* 0x000fe400078e3cff */
[----:B------:R-:W-:Y:S02]  /*0760*/  @P6 LOP3.LUT R2, R2, R21, RZ, 0x3c, !PT ;  /* 0x0000001502026212 */ /* 0x000fe400078e3cff */
[----:B------:R-:W-:Y:S02]  /*0770*/  @P0 LOP3.LUT R4, R4, R23, RZ, 0x3c, !PT ;  /* 0x0000001704040212 */ /* 0x000fe400078e3cff */
[----:B------:R-:W-:Y:S02]  /*0780*/  @P0 LOP3.LUT R2, R2, R25, RZ, 0x3c, !PT ;  /* 0x0000001902020212 */ /* 0x000fe400078e3cff */
[----:B--2---:R-:W-:Y:S02]  /*0790*/  @P6 LOP3.LUT R5, R5, R18, RZ, 0x3c, !PT ;  /* 0x0000001205056212 */ /* 0x004fe400078e3cff */
[----:B---3--:R-:W-:-:S02]  /*07a0*/  @P6 LOP3.LUT R3, R3, R20, RZ, 0x3c, !PT ;  /* 0x0000001403036212 */ /* 0x008fc400078e3cff */
[----:B----4-:R-:W-:Y:S02]  /*07b0*/  @P0 LOP3.LUT R5, R5, R22, RZ, 0x3c, !PT ;  /* 0x0000001605050212 */ /* 0x010fe400078e3cff */
[----:B------:R-:W-:Y:S02]  /*07c0*/  @P0 LOP3.LUT R3, R3, R26, RZ, 0x3c, !PT ;  /* 0x0000001a03030212 */ /* 0x000fe400078e3cff */
[----:B------:R-:W-:-:S13]  /*07d0*/  R2P PR, R24.B1, 0x7f ;  /* 0x0000007f18007804 */ /* 0x000fda0000001000 */
[----:B------:R-:W2:Y:S04]  /*07e0*/  @P0 LDG.E R18, desc[UR4][R10.64+0xa0] ;  /* 0x0000a0040a120981 */ /* 0x000ea8000c1e1900 */
[----:B------:R-:W3:Y:S04]  /*07f0*/  @P1 LDG.E R22, desc[UR4][R10.64+0xb4] ;  /* 0x0000b4040a161981 */ /* 0x000ee8000c1e1900 */
[----:B------:R-:W4:Y:S04]  /*0800*/  @P2 LDG.E R26, desc[UR4][R10.64+0xc8] ;  /* 0x0000c8040a1a2981 */ /* 0x000f28000c1e1900 */
[----:B------:R-:W4:Y:S04]  /*0810*/  @P3 LDG.E R28, desc[UR4][R10.64+0xdc] ;  /* 0x0000dc040a1c3981 */ /* 0x000f28000c1e1900 */
[----:B------:R-:W4:Y:S04]  /*0820*/  @P0 LDG.E R23, desc[UR4][R10.64+0xa4] ;  /* 0x0000a4040a170981 */ /* 0x000f28000c1e1900 */
[----:B------:R-:W4:Y:S04]  /*0830*/  @P0 LDG.E R20, desc[UR4][R10.64+0xa8] ;  /* 0x0000a8040a140981 */ /* 0x000f28000c1e1900 */
[----:B------:R-:W4:Y:S04]  /*0840*/  @P4 LDG.E R25, desc[UR4][R10.64+0xf0] ;  /* 0x0000f0040a194981 */ /* 0x000f28000c1e1900 */
        /* <DEDUP_REMOVED lines=21> */
[----:B------:R-:W-:Y:S02]  /*09a0*/  LOP3.LUT P0, RZ, R24, 0x8000, RZ, 0xc0, !PT ;  /* 0x0000800018ff7812 */ /* 0x000fe4000780c0ff */
[----:B----4-:R-:W-:Y:S01]  /*09b0*/  @P5 LOP3.LUT R15, R15, R26, RZ, 0x3c, !PT ;  /* 0x0000001a0f0f5212 */ /* 0x010fe200078e3cff */
[----:B------:R-:W4:Y:S04]  /*09c0*/  @P3 LDG.E R24, desc[UR4][R10.64+0xe4] ;  /* 0x0000e4040a183981 */ /* 0x000f28000c1e1900 */
[----:B------:R-:W2:Y:S01]  /*09d0*/  @P6 LDG.E R26, desc[UR4][R10.64+0x118] ;  /* 0x000118040a1a6981 */ /* 0x000ea2000c1e1900 */
        /* <DEDUP_REMOVED lines=8> */
[----:B---3--:R-:W-:-:S03]  /*0a60*/  @P2 LOP3.LUT R3, R3, R22, RZ, 0x3c, !PT ;  /* 0x0000001603032212 */ /* 0x008fc600078e3cff */
[----:B------:R-:W3:Y:S01]  /*0a70*/  @P4 LDG.E R22, desc[UR4][R10.64+0x100] ;  /* 0x000100040a164981 */ /* 0x000ee2000c1e1900 */
[----:B--2---:R-:W-:-:S03]  /*0a80*/  @P6 LOP3.LUT R15, R15, R26, RZ, 0x3c, !PT ;  /* 0x0000001a0f0f6212 */ /* 0x004fc600078e3cff */
[----:B------:R-:W2:Y:S01]  /*0a90*/  @P0 LDG.E R26, desc[UR4][R10.64+0x12c] ;  /* 0x00012c040a1a0981 */ /* 0x000ea2000c1e1900 */
[----:B----4-:R-:W-:-:S03]  /*0aa0*/  @P2 LOP3.LUT R2, R2, R23, RZ, 0x3c, !PT ;  /* 0x0000001702022212 */ /* 0x010fc600078e3cff */
[----:B------:R-:W4:Y:S01]  /*0ab0*/  @P4 LDG.E R23, desc[UR4][R10.64+0xfc] ;  /* 0x0000fc040a174981 */ /* 0x000f22000c1e1900 */
[----:B------:R-:W-:-:S03]  /*0ac0*/  @P2 LOP3.LUT R5, R5, R20, RZ, 0x3c, !PT ;  /* 0x0000001405052212 */ /* 0x000fc600078e3cff */
[----:B------:R-:W4:Y:S01]  /*0ad0*/  @P4 LDG.E R20, desc[UR4][R10.64+0xf8] ;  /* 0x0000f8040a144981 */ /* 0x000f22000c1e1900 */
[----:B------:R-:W-:Y:S02]  /*0ae0*/  @P3 LOP3.LUT R2, R2, R27, RZ, 0x3c, !PT ;  /* 0x0000001b02023212 */ /* 0x000fe400078e3cff */
[----:B------:R-:W-:Y:S01]  /*0af0*/  @P3 LOP3.LUT R4, R4, R25, RZ, 0x3c, !PT ;  /* 0x0000001904043212 */ /* 0x000fe200078e3cff */
[----:B------:R-:W4:Y:S01]  /*0b00*/  @P5 LDG.E R27, desc[UR4][R10.64+0x110] ;  /* 0x000110040a1b5981 */ /* 0x000f22000c1e1900 */
[----:B------:R-:W-:-:S03]  /*0b10*/  @P3 LOP3.LUT R5, R5, R24, RZ, 0x3c, !PT ;  /* 0x0000001805053212 */ /* 0x000fc600078e3cff */
[----:B------:R-:W4:Y:S04]  /*0b20*/  @P5 LDG.E R25, desc[UR4][R10.64+0x108] ;  /* 0x000108040a195981 */ /* 0x000f28000c1e1900 */
        /* <DEDUP_REMOVED lines=19> */
[----:B------:R-:W-:-:S05]  /*0c60*/  VIADD R19, R19, 0x10 ;  /* 0x0000001013137836 */ /* 0x000fca0000000000 */
[----:B------:R-:W-:Y:S02]  /*0c70*/  ISETP.NE.AND P1, PT, R19, 0x20, PT ;  /* 0x000000201300780c */ /* 0x000fe40003f25270 */
[----:B------:R-:W-:Y:S02]  /*0c80*/  @P5 LOP3.LUT R3, R3, R18, RZ, 0x3c, !PT ;  /* 0x0000001203035212 */ /* 0x000fe400078e3cff */
[----:B------:R-:W-:Y:S02]  /*0c90*/  @P6 LOP3.LUT R4, R4, R21, RZ, 0x3c, !PT ;  /* 0x0000001504046212 */ /* 0x000fe400078e3cff */
[----:B---3--:R-:W-:-:S04]  /*0ca0*/  @P6 LOP3.LUT R3, R3, R22, RZ, 0x3c, !PT ;  /* 0x0000001603036212 */ /* 0x008fc800078e3cff */
[----:B--2---:R-:W-:Y:S02]  /*0cb0*/  @P0 LOP3.LUT R3, R3, R26, RZ, 0x3c, !PT ;  /* 0x0000001a03030212 */ /* 0x004fe400078e3cff */
[----:B----4-:R-:W-:Y:S02]  /*0cc0*/  @P6 LOP3.LUT R2, R2, R23, RZ, 0x3c, !PT ;  /* 0x0000001702026212 */ /* 0x010fe400078e3cff */
[----:B------:R-:W-:Y:S02]  /*0cd0*/  @P6 LOP3.LUT R5, R5, R20, RZ, 0x3c, !PT ;  /* 0x0000001405056212 */ /* 0x000fe400078e3cff */
[----:B------:R-:W-:Y:S02]  /*0ce0*/  @P0 LOP3.LUT R2, R2, R27, RZ, 0x3c, !PT ;  /* 0x0000001b02020212 */ /* 0x000fe400078e3cff */
[----:B------:R-:W-:Y:S02]  /*0cf0*/  @P0 LOP3.LUT R4, R4, R25, RZ, 0x3c, !PT ;  /* 0x0000001904040212 */ /* 0x000fe400078e3cff */
[----:B------:R-:W-:Y:S01]  /*0d00*/  @P0 LOP3.LUT R5, R5, R24, RZ, 0x3c, !PT ;  /* 0x0000001805050212 */ /* 0x000fe200078e3cff */
[----:B------:R-:W-:Y:S06]  /*0d10*/  @P1 BRA `(.L_x_8) ;  /* 0xfffffff400481947 */ /* 0x000fec000383ffff */
[----:B------:R-:W-:-:S05]  /*0d20*/  VIADD R17, R17, 0x1 ;  /* 0x0000000111117836 */ /* 0x000fca0000000000 */
[----:B------:R-:W-:-:S13]  /*0d30*/  ISETP.NE.AND P0, PT, R17, 0x5, PT ;  /* 0x000000051100780c */ /* 0x000fda0003f05270 */
[----:B------:R-:W-:Y:S05]  /*0d40*/  @P0 BRA `(.L_x_9) ;  /* 0xfffffff400300947 */ /* 0x000fea000383ffff */
[----:B------:R0:W-:Y:S01]  /*0d50*/  STG.E.64 desc[UR4][R6.64+0x8], R4 ;  /* 0x0000080406007986 */ /* 0x0001e2000c101b04 */
[----:B------:R-:W-:Y:S01]  /*0d60*/  VIADD R14, R14, 0x1 ;  /* 0x000000010e0e7836 */ /* 0x000fe20000000000 */
[----:B------:R-:W-:Y:S02]  /*0d70*/  LOP3.LUT R11, R0, 0x3, RZ, 0xc0, !PT ;  /* 0x00000003000b7812 */ /* 0x000fe400078ec0ff */
[----:B------:R0:W-:Y:S02]  /*0d80*/  STG.E.64 desc[UR4][R6.64+0x10], R2 ;  /* 0x0000100206007986 */ /* 0x0001e4000c101b04 */
[----:B------:R-:W-:Y:S02]  /*0d90*/  ISETP.GE.U32.AND P0, PT, R14, R11, PT ;  /* 0x0000000b0e00720c */ /* 0x000fe40003f06070 */
[----:B------:R0:W-:Y:S11]  /*0da0*/  STG.E desc[UR4][R6.64+0x4], R15 ;  /* 0x0000040f06007986 */ /* 0x0001f6000c101904 */
[----:B------:R-:W-:Y:S05]  /*0db0*/  @!P0 BRA `(.L_x_10) ;  /* 0xfffffff400048947 */ /* 0x000fea000383ffff */
.L_x_7:
[----:B------:R-:W-:Y:S05]  /*0dc0*/  BSYNC.RECONVERGENT B1 ;  /* 0x0000000000017941 */ /* 0x000fea0003800200 */
.L_x_6:
[----:B------:R-:W-:Y:S01]  /*0dd0*/  ISETP.GT.U32.AND P0, PT, R0, 0x3, PT ;  /* 0x000000030000780c */ /* 0x000fe20003f04070 */
[----:B------:R-:W-:Y:S01]  /*0de0*/  VIADD R12, R12, 0x1 ;  /* 0x000000010c0c7836 */ /* 0x000fe20000000000 */
[--C-:B------:R-:W-:Y:S02]  /*0df0*/  SHF.R.U64 R0, R0, 0x2, R13.reuse ;  /* 0x0000000200007819 */ /* 0x100fe4000000120d */
[----:B------:R-:W-:Y:S02]  /*0e00*/  ISETP.GT.U32.AND.EX P0, PT, R13, RZ, PT, P0 ;  /* 0x000000ff0d00720c */ /* 0x000fe40003f04100 */
[----:B------:R-:W-:-:S11]  /*0e10*/  SHF.R.U32.HI R13, RZ, 0x2, R13 ;  /* 0x00000002ff0d7819 */ /* 0x000fd6000001160d */
[----:B------:R-:W-:Y:S05]  /*0e20*/  @P0 BRA `(.L_x_11) ;  /* 0xfffffff000c80947 */ /* 0x000fea000383ffff */
.L_x_5:
[----:B------:R-:W-:Y:S05]  /*0e30*/  BSYNC.RECONVERGENT B0 ;  /* 0x0000000000007941 */ /* 0x000fea0003800200 */
.L_x_4:
[----:B------:R-:W-:Y:S04]  /*0e40*/  STG.E.64 desc[UR4][R6.64+0x18], RZ ;  /* 0x000018ff06007986 */ /* 0x000fe8000c101b04 */
[----:B------:R-:W-:Y:S04]  /*0e50*/  STG.E desc[UR4][R6.64+0x20], RZ ;  /* 0x000020ff06007986 */ /* 0x000fe8000c101904 */
[----:B------:R-:W-:Y:S01]  /*0e60*/  STG.E.64 desc[UR4][R6.64+0x28], RZ ;  /* 0x000028ff06007986 */ /* 0x000fe2000c101b04 */
[----:B------:R-:W-:Y:S05]  /*0e70*/  EXIT ;  /* 0x000000000000794d */ /* 0x000fea0003800000 */
.L_x_12:
        /* <DEDUP_REMOVED lines=16> */
.L_x_32:


//--------------------- .text._ZN5mlpga3gpu6kernel9divide_byEPfmf --------------------------
	.section	.text._ZN5mlpga3gpu6kernel9divide_byEPfmf,"ax",@progbits
	.align	128
        .global         _ZN5mlpga3gpu6kernel9divide_byEPfmf
        .type           _ZN5mlpga3gpu6kernel9divide_byEPfmf,@function
        .size           _ZN5mlpga3gpu6kernel9divide_byEPfmf,(.L_x_30 - _ZN5mlpga3gpu6kernel9divide_byEPfmf)
        .other          _ZN5mlpga3gpu6kernel9divide_byEPfmf,@"STO_CUDA_ENTRY STV_DEFAULT"
_ZN5mlpga3gpu6kernel9divide_byEPfmf:
.text._ZN5mlpga3gpu6kernel9divide_byEPfmf:
        /* <DEDUP_REMOVED lines=13> */
[----:B------:R-:W2:Y:S01]  /*00d0*/  LDCU.64 UR6, c[0x0][0x358] ;  /* 0x00006b00ff0677ac */ /* 0x000ea20008000a00 */
[----:B------:R-:W3:Y:S01]  /*00e0*/  LDCU.64 UR10, c[0x0][0x388] ;  /* 0x00007100ff0a77ac */ /* 0x000ee20008000a00 */
[----:B------:R-:W4:Y:S01]  /*00f0*/  LDCU.64 UR8, c[0x0][0x380] ;  /* 0x00007000ff0877ac */ /* 0x000f220008000a00 */
[----:B-1----:R-:W-:-:S07]  /*0100*/  IMAD R9, R9, UR4, RZ ;  /* 0x0000000409097c24 */ /* 0x002fce000f8e02ff */
.L_x_15:
[----:B----4-:R-:W-:-:S04]  /*0110*/  LEA R4, P0, R11, UR8, 0x2 ;  /* 0x000000080b047c11 */ /* 0x010fc8000f8010ff */
[----:B------:R-:W-:-:S05]  /*0120*/  LEA.HI.X R5, R11, UR9, R6, 0x2, P0 ;  /* 0x000000090b057c11 */ /* 0x000fca00080f1406 */
[----:B--2---:R-:W2:Y:S01]  /*0130*/  LDG.E R0, desc[UR6][R4.64] ;  /* 0x0000000604007981 */ /* 0x004ea2000c1e1900 */
[----:B0-----:R-:W0:Y:S01]  /*0140*/  MUFU.RCP R8, R7 ;  /* 0x0000000700087308 */ /* 0x001e220000001000 */
[----:B------:R-:W-:Y:S01]  /*0150*/  BSSY.RECONVERGENT B0, `(.L_x_13) ;  /* 0x000000b000007945 */ /* 0x000fe20003800200 */
[----:B0-----:R-:W-:-:S04]  /*0160*/  FFMA R3, R8, -R7, 1 ;  /* 0x3f80000008037423 */ /* 0x001fc80000000807 */
[----:B------:R-:W-:Y:S02]  /*0170*/  FFMA R3, R8, R3, R8 ;  /* 0x0000000308037223 */ /* 0x000fe40000000008 */
[----:B--2---:R-:W0:Y:S02]  /*0180*/  FCHK P0, R0, R7 ;  /* 0x0000000700007302 */ /* 0x004e240000000000 */
[----:B------:R-:W-:-:S04]  /*0190*/  FFMA R8, R0, R3, RZ ;  /* 0x0000000300087223 */ /* 0x000fc800000000ff */
[----:B------:R-:W-:-:S04]  /*01a0*/  FFMA R10, R8, -R7, R0 ;  /* 0x80000007080a7223 */ /* 0x000fc80000000000 */
[----:B------:R-:W-:Y:S01]  /*01b0*/  FFMA R3, R3, R10, R8 ;  /* 0x0000000a03037223 */ /* 0x000fe20000000008 */
[----:B0-----:R-:W-:Y:S06]  /*01c0*/  @!P0 BRA `(.L_x_14) ;  /* 0x00000000000c8947 */ /* 0x001fec0003800000 */
[----:B------:R-:W-:-:S07]  /*01d0*/  MOV R8, 0x1f0 ;  /* 0x000001f000087802 */ /* 0x000fce0000000f00 */
[----:B---3--:R-:W-:Y:S05]  /*01e0*/  CALL.REL.NOINC `($__internal_0_$__cuda_sm3x_div_rn_noftz_f32_slowpath) ;  /* 0x0000000000247944 */ /* 0x008fea0003c00000 */
[----:B------:R-:W-:-:S07]  /*01f0*/  IMAD.MOV.U32 R3, RZ, RZ, R0 ;  /* 0x000000ffff037224 */ /* 0x000fce00078e0000 */
.L_x_14:
[----:B---3--:R-:W-:Y:S05]  /*0200*/  BSYNC.RECONVERGENT B0 ;  /* 0x0000000000007941 */ /* 0x008fea0003800200 */
.L_x_13:
[----:B------:R-:W-:Y:S01]  /*0210*/  IMAD.IADD R11, R9, 0x1, R2 ;  /* 0x00000001090b7824 */ /* 0x000fe200078e0202 */
[----:B------:R1:W-:Y:S03]  /*0220*/  STG.E desc[UR6][R4.64], R3 ;  /* 0x0000000304007986 */ /* 0x0003e6000c101906 */
[----:B------:R-:W-:Y:S01]  /*0230*/  IMAD.MOV.U32 R2, RZ, RZ, R11 ;  /* 0x000000ffff027224 */ /* 0x000fe200078e000b */
[----:B------:R-:W-:-:S04]  /*0240*/  ISETP.GE.U32.AND P0, PT, R11, UR10, PT ;  /* 0x0000000a0b007c0c */ /* 0x000fc8000bf06070 */
[----:B------:R-:W-:-:S13]  /*0250*/  ISETP.GE.U32.AND.EX P0, PT, RZ, UR11, PT, P0 ;  /* 0x0000000bff007c0c */ /* 0x000fda000bf06100 */
[----:B-1----:R-:W-:Y:S05]  /*0260*/  @!P0 BRA `(.L_x_15) ;  /* 0xfffffffc00a88947 */ /* 0x002fea000383ffff */
[----:B------:R-:W-:Y:S05]  /*0270*/  EXIT ;  /* 0x000000000000794d */ /* 0x000fea0003800000 */
        .weak           $__internal_0_$__cuda_sm3x_div_rn_noftz_f32_slowpath
        .type           $__internal_0_$__cuda_sm3x_div_rn_noftz_f32_slowpath,@function
        .size           $__internal_0_$__cuda_sm3x_div_rn_noftz_f32_slowpath,(.L_x_30 - $__internal_0_$__cuda_sm3x_div_rn_noftz_f32_slowpath)
$__internal_0_$__cuda_sm3x_div_rn_noftz_f32_slowpath:
[----:B------:R-:W0:Y:S01]  /*0280*/  LDC R3, c[0x0][0x390] ;  /* 0x0000e400ff037b82 */ /* 0x000e220000000800 */
[--C-:B------:R-:W-:Y:S01]  /*0290*/  SHF.R.U32.HI R10, RZ, 0x17, R0.reuse ;  /* 0x00000017ff0a7819 */ /* 0x100fe20000011600 */
[----:B------:R-:W1:Y:S01]  /*02a0*/  LDCU UR4, c[0x0][0x390] ;  /* 0x00007200ff0477ac */ /* 0x000e620008000800 */
[----:B------:R-:W-:Y:S01]  /*02b0*/  BSSY.RECONVERGENT B1, `(.L_x_16) ;  /* 0x0000064000017945 */ /* 0x000fe20003800200 */
[----:B------:R-:W-:Y:S01]  /*02c0*/  IMAD.MOV.U32 R12, RZ, RZ, R0 ;  /* 0x000000ffff0c7224 */ /* 0x000fe200078e0000 */
[----:B------:R-:W-:-:S05]  /*02d0*/  LOP3.LUT R16, R10, 0xff, RZ, 0xc0, !PT ;  /* 0x000000ff0a107812 */ /* 0x000fca00078ec0ff */
[----:B------:R-:W-:Y:S02]  /*02e0*/  VIADD R15, R16, 0xffffffff ;  /* 0xffffffff100f7836 */ /* 0x000fe40000000000 */
[----:B-1----:R-:W-:Y:S01]  /*02f0*/  IMAD.U32 R13, RZ, RZ, UR4 ;  /* 0x00000004ff0d7e24 */ /* 0x002fe2000f8e00ff */
[----:B0-----:R-:W-:-:S04]  /*0300*/  SHF.R.U32.HI R11, RZ, 0x17, R3 ;  /* 0x00000017ff0b7819 */ /* 0x001fc80000011603 */
[----:B------:R-:W-:-:S05]  /*0310*/  LOP3.LUT R11, R11, 0xff, RZ, 0xc0, !PT ;  /* 0x000000ff0b0b7812 */ /* 0x000fca00078ec0ff */
[----:B------:R-:W-:-:S05]  /*0320*/  VIADD R14, R11, 0xffffffff ;  /* 0xffffffff0b0e7836 */ /* 0x000fca0000000000 */
[----:B------:R-:W-:-:S04]  /*0330*/  ISETP.GT.U32.AND P0, PT, R14, 0xfd, PT ;  /* 0x000000fd0e00780c */ /* 0x000fc80003f04070 */
[----:B------:R-:W-:-:S13]  /*0340*/  ISETP.GT.U32.OR P0, PT, R15, 0xfd, P0 ;  /* 0x000000fd0f00780c */ /* 0x000fda0000704470 */
[----:B------:R-:W-:Y:S01]  /*0350*/  @!P0 IMAD.MOV.U32 R10, RZ, RZ, RZ ;  /* 0x000000ffff0a8224 */ /* 0x000fe200078e00ff */
[----:B------:R-:W-:Y:S06]  /*0360*/  @!P0 BRA `(.L_x_17) ;  /* 0x00000000005c8947 */ /* 0x000fec0003800000 */
[----:B------:R-:W-:Y:S02]  /*0370*/  FSETP.GTU.FTZ.AND P1, PT, |R3|, +INF , PT ;  /* 0x7f8000000300780b */ /* 0x000fe40003f3c200 */
[----:B------:R-:W-:-:S04]  /*0380*/  FSETP.GTU.FTZ.AND P0, PT, |R0|, +INF , PT ;  /* 0x7f8000000000780b */ /* 0x000fc80003f1c200 */
[----:B------:R-:W-:-:S13]  /*0390*/  PLOP3.LUT P0, PT, P0, P1, PT, 0xf8, 0x8f ;  /* 0x00000000008f781c */ /* 0x000fda0000703f70 */
[----:B------:R-:W-:Y:S05]  /*03a0*/  @P0 BRA `(.L_x_18) ;  /* 0x00000004004c0947 */ /* 0x000fea0003800000 */
[----:B------:R-:W-:-:S13]  /*03b0*/  LOP3.LUT P0, RZ, R13, 0x7fffffff, R12, 0xc8, !PT ;  /* 0x7fffffff0dff7812 */ /* 0x000fda000780c80c */
[----:B------:R-:W-:Y:S05]  /*03c0*/  @!P0 BRA `(.L_x_19) ;  /* 0x00000004003c8947 */ /* 0x000fea0003800000 */
[C---:B------:R-:W-:Y:S02]  /*03d0*/  FSETP.NEU.FTZ.AND P2, PT, |R0|.reuse, +INF , PT ;  /* 0x7f8000000000780b */ /* 0x040fe40003f5d200 */
[----:B------:R-:W-:Y:S02]  /*03e0*/  FSETP.NEU.FTZ.AND P1, PT, |R3|, +INF , PT ;  /* 0x7f8000000300780b */ /* 0x000fe40003f3d200 */
[----:B------:R-:W-:-:S11]  /*03f0*/  FSETP.NEU.FTZ.AND P0, PT, |R0|, +INF , PT ;  /* 0x7f8000000000780b */ /* 0x000fd60003f1d200 */
[----:B------:R-:W-:Y:S05]  /*0400*/  @!P1 BRA !P2, `(.L_x_19) ;  /* 0x00000004002c9947 */ /* 0x000fea0005000000 */
[----:B------:R-:W-:-:S04]  /*0410*/  LOP3.LUT P2, RZ, R12, 0x7fffffff, RZ, 0xc0, !PT ;  /* 0x7fffffff0cff7812 */ /* 0x000fc8000784c0ff */
[----:B------:R-:W-:-:S13]  /*0420*/  PLOP3.LUT P1, PT, P1, P2, PT, 0x2f, 0xf2 ;  /* 0x0000000000f2781c */ /* 0x000fda0000f24577 */
[----:B------:R-:W-:Y:S05]  /*0430*/  @P1 BRA `(.L_x_20) ;  /* 0x0000000400181947 */ /* 0x000fea0003800000 */
[----:B------:R-:W-:-:S04]  /*0440*/  LOP3.LUT P1, RZ, R13, 0x7fffffff, RZ, 0xc0, !PT ;  /* 0x7fffffff0dff7812 */ /* 0x000fc8000782c0ff */
[----:B------:R-:W-:-:S13]  /*0450*/  PLOP3.LUT P0, PT, P0, P1, PT, 0x2f, 0xf2 ;  /* 0x0000000000f2781c */ /* 0x000fda0000702577 */
[----:B------:R-:W-:Y:S05]  /*0460*/  @P0 BRA `(.L_x_21) ;  /* 0x0000000400000947 */ /* 0x000fea0003800000 */
[----:B------:R-:W-:Y:S02]  /*0470*/  ISETP.GE.AND P0, PT, R15, RZ, PT ;  /* 0x000000ff0f00720c */ /* 0x000fe40003f06270 */
[----:B------:R-:W-:-:S11]  /*0480*/  ISETP.GE.AND P1, PT, R14, RZ, PT ;  /* 0x000000ff0e00720c */ /* 0x000fd60003f26270 */
[----:B------:R-:W-:Y:S02]  /*0490*/  @P0 IMAD.MOV.U32 R10, RZ, RZ, RZ ;  /* 0x000000ffff0a0224 */ /* 0x000fe400078e00ff */
[----:B------:R-:W-:Y:S01]  /*04a0*/  @!P0 FFMA R12, R0, 1.84467440737095516160e+19, RZ ;  /* 0x5f800000000c8823 */ /* 0x000fe200000000ff */
[----:B------:R-:W-:Y:S02]  /*04b0*/  @!P0 IMAD.MOV.U32 R10, RZ, RZ, -0x40 ;  /* 0xffffffc0ff0a8424 */ /* 0x000fe400078e00ff */
[----:B------:R-:W-:Y:S02]  /*04c0*/  @!P1 FFMA R13, R3, 1.84467440737095516160e+19, RZ ;  /* 0x5f800000030d9823 */ /* 0x000fe400000000ff */
[----:B------:R-:W-:-:S07]  /*04d0*/  @!P1 VIADD R10, R10, 0x40 ;  /* 0x000000400a0a9836 */ /* 0x000fce0000000000 */
.L_x_17:
[----:B------:R-:W-:Y:S01]  /*04e0*/  LEA R0, R11, 0xc0800000, 0x17 ;  /* 0xc08000000b007811 */ /* 0x000fe200078eb8ff */
[----:B------:R-:W-:Y:S01]  /*04f0*/  VIADD R3, R16, 0xffffff81 ;  /* 0xffffff8110037836 */ /* 0x000fe20000000000 */
[----:B------:R-:W-:Y:S03]  /*0500*/  BSSY.RECONVERGENT B2, `(.L_x_22) ;  /* 0x0000035000027945 */ /* 0x000fe60003800200 */
[----:B------:R-:W-:Y:S01]  /*0510*/  IMAD.IADD R13, R13, 0x1, -R0 ;  /* 0x000000010d0d7824 */ /* 0x000fe200078e0a00 */
[C---:B------:R-:W-:Y:S01]  /*0520*/  IADD3 R11, PT, PT, R3.reuse, 0x7f, -R11 ;  /* 0x0000007f030b7810 */ /* 0x040fe20007ffe80b */
[----:B------:R-:W-:Y:S02]  /*0530*/  IMAD R0, R3, -0x800000, R12 ;  /* 0xff80000003007824 */ /* 0x000fe400078e020c */
[----:B------:R-:W0:Y:S01]  /*0540*/  MUFU.RCP R14, R13 ;  /* 0x0000000d000e7308 */ /* 0x000e220000001000 */
[----:B------:R-:W-:Y:S01]  /*0550*/  FADD.FTZ R15, -R13, -RZ ;  /* 0x800000ff0d0f7221 */ /* 0x000fe20000010100 */
[----:B------:R-:W-:-:S03]  /*0560*/  IMAD.IADD R11, R11, 0x1, R10 ;  /* 0x000000010b0b7824 */ /* 0x000fc600078e020a */
[----:B0-----:R-:W-:-:S04]  /*0570*/  FFMA R17, R14, R15, 1 ;  /* 0x3f8000000e117423 */ /* 0x001fc8000000000f */
[----:B------:R-:W-:-:S04]  /*0580*/  FFMA R19, R14, R17, R14 ;  /* 0x000000110e137223 */ /* 0x000fc8000000000e */
[----:B------:R-:W-:-:S04]  /*0590*/  FFMA R12, R0, R19, RZ ;  /* 0x00000013000c7223 */ /* 0x000fc800000000ff */
[----:B------:R-:W-:-:S04]  /*05a0*/  FFMA R17, R15, R12, R0 ;  /* 0x0000000c0f117223 */ /* 0x000fc80000000000 */
[----:B------:R-:W-:-:S04]  /*05b0*/  FFMA R12, R19, R17, R12 ;  /* 0x00000011130c7223 */ /* 0x000fc8000000000c */
[----:B------:R-:W-:-:S04]  /*05c0*/  FFMA R15, R15, R12, R0 ;  /* 0x0000000c0f0f7223 */ /* 0x000fc80000000000 */
[----:B------:R-:W-:-:S05]  /*05d0*/  FFMA R0, R19, R15, R12 ;  /* 0x0000000f13007223 */ /* 0x000fca000000000c */
[----:B------:R-:W-:-:S04]  /*05e0*/  SHF.R.U32.HI R3, RZ, 0x17, R0 ;  /* 0x00000017ff037819 */ /* 0x000fc80000011600 */
[----:B------:R-:W-:-:S05]  /*05f0*/  LOP3.LUT R3, R3, 0xff, RZ, 0xc0, !PT ;  /* 0x000000ff03037812 */ /* 0x000fca00078ec0ff */
[----:B------:R-:W-:-:S04]  /*0600*/  IMAD.IADD R13, R3, 0x1, R11 ;  /* 0x00000001030d7824 */ /* 0x000fc800078e020b */
[----:B------:R-:W-:-:S05]  /*0610*/  VIADD R3, R13, 0xffffffff ;  /* 0xffffffff0d037836 */ /* 0x000fca0000000000 */
[----:B------:R-:W-:-:S13]  /*0620*/  ISETP.GE.U32.AND P0, PT, R3, 0xfe, PT ;  /* 0x000000fe0300780c */ /* 0x000fda0003f06070 */
[----:B------:R-:W-:Y:S05]  /*0630*/  @!P0 BRA `(.L_x_23) ;  /* 0x0000000000808947 */ /* 0x000fea0003800000 */
[----:B------:R-:W-:-:S13]  /*0640*/  ISETP.GT.AND P0, PT, R13, 0xfe, PT ;  /* 0x000000fe0d00780c */ /* 0x000fda0003f04270 */
[----:B------:R-:W-:Y:S05]  /*0650*/  @P0 BRA `(.L_x_24) ;  /* 0x00000000006c0947 */ /* 0x000fea0003800000 */
[----:B------:R-:W-:-:S13]  /*0660*/  ISETP.GE.AND P0, PT, R13, 0x1, PT ;  /* 0x000000010d00780c */ /* 0x000fda0003f06270 */
[----:B------:R-:W-:Y:S05]  /*0670*/  @P0 BRA `(.L_x_25) ;  /* 0x0000000000740947 */ /* 0x000fea0003800000 */
[----:B------:R-:W-:Y:S02]  /*0680*/  ISETP.GE.AND P0, PT, R13, -0x18, PT ;  /* 0xffffffe80d00780c */ /* 0x000fe40003f06270 */
[----:B------:R-:W-:-:S11]  /*0690*/  LOP3.LUT R0, R0, 0x80000000, RZ, 0xc0, !PT ;  /* 0x8000000000007812 */ /* 0x000fd600078ec0ff */
[----:B------:R-:W-:Y:S05]  /*06a0*/  @!P0 BRA `(.L_x_25) ;  /* 0x0000000000688947 */ /* 0x000fea0003800000 */
[CCC-:B------:R-:W-:Y:S01]  /*06b0*/  FFMA.RZ R3, R19.reuse, R15.reuse, R12.reuse ;  /* 0x0000000f13037223 */ /* 0x1c0fe2000000c00c */
[-CC-:B------:R-:W-:Y:S01]  /*06c0*/  FFMA.RM R10, R19, R15.reuse, R12.reuse ;  /* 0x0000000f130a7223 */ /* 0x180fe2000000400c */
[C---:B------:R-:W-:Y:S02]  /*06d0*/  ISETP.NE.AND P2, PT, R13.reuse, RZ, PT ;  /* 0x000000ff0d00720c */ /* 0x040fe40003f45270 */
[----:B------:R-:W-:Y:S02]  /*06e0*/  ISETP.NE.AND P1, PT, R13, RZ, PT ;  /* 0x000000ff0d00720c */ /* 0x000fe40003f25270 */
[----:B------:R-:W-:Y:S01]  /*06f0*/  LOP3.LUT R11, R3, 0x7fffff, RZ, 0xc0, !PT ;  /* 0x007fffff030b7812 */ /* 0x000fe200078ec0ff */
[----:B------:R-:W-:Y:S01]  /*0700*/  FFMA.RP R3, R19, R15, R12 ;  /* 0x0000000f13037223 */ /* 0x000fe2000000800c */
[----:B------:R-:W-:Y:S02]  /*0710*/  VIADD R12, R13, 0x20 ;  /* 0x000000200d0c7836 */ /* 0x000fe40000000000 */
[----:B------:R-:W-:Y:S01]  /*0720*/  LOP3.LUT R11, R11, 0x800000, RZ, 0xfc, !PT ;  /* 0x008000000b0b7812 */ /* 0x000fe200078efcff */
[----:B------:R-:W-:Y:S01]  /*0730*/  IMAD.MOV R13, RZ, RZ, -R13 ;  /* 0x000000ffff0d7224 */ /* 0x000fe200078e0a0d */
[----:B------:R-:W-:-:S02]  /*0740*/  FSETP.NEU.FTZ.AND P0, PT, R3, R10, PT ;  /* 0x0000000a0300720b */ /* 0x000fc40003f1d000 */
[----:B------:R-:W-:Y:S02]  /*0750*/  SHF.L.U32 R12, R11, R12, RZ ;  /* 0x0000000c0b0c7219 */ /* 0x000fe400000006ff */
[----:B------:R-:W-:Y:S02]  /*0760*/  SEL R10, R13, RZ, P2 ;  /* 0x000000ff0d0a7207 */ /* 0x000fe40001000000 */
[----:B------:R-:W-:Y:S02]  /*0770*/  ISETP.NE.AND P1, PT, R12, RZ, P1 ;  /* 0x000000ff0c00720c */ /* 0x000fe40000f25270 */
[----:B------:R-:W-:Y:S02]  /*0780*/  SHF.R.U32.HI R10, RZ, R10, R11 ;  /* 0x0000000aff0a7219 */ /* 0x000fe4000001160b */
[----:B------:R-:W-:Y:S02]  /*0790*/  PLOP3.LUT P0, PT, P0, P1, PT, 0xf8, 0x8f ;  /* 0x00000000008f781c */ /* 0x000fe40000703f70 */
[----:B------:R-:W-:-:S02]  /*07a0*/  SHF.R.U32.HI R12, RZ, 0x1, R10 ;  /* 0x00000001ff0c7819 */ /* 0x000fc4000001160a */
[----:B------:R-:W-:-:S04]  /*07b0*/  SEL R3, RZ, 0x1, !P0 ;  /* 0x00000001ff037807 */ /* 0x000fc80004000000 */
[----:B------:R-:W-:-:S04]  /*07c0*/  LOP3.LUT R3, R3, 0x1, R12, 0xf8, !PT ;  /* 0x0000000103037812 */ /* 0x000fc800078ef80c */
[----:B------:R-:W-:-:S05]  /*07d0*/  LOP3.LUT R3, R3, R10, RZ, 0xc0, !PT ;  /* 0x0000000a03037212 */ /* 0x000fca00078ec0ff */
[----:B------:R-:W-:-:S05]  /*07e0*/  IMAD.IADD R3, R12, 0x1, R3 ;  /* 0x000000010c037824 */ /* 0x000fca00078e0203 */
[----:B------:R-:W-:Y:S01]  /*07f0*/  LOP3.LUT R0, R3, R0, RZ, 0xfc, !PT ;  /* 0x0000000003007212 */ /* 0x000fe200078efcff */
[----:B------:R-:W-:Y:S06]  /*0800*/  BRA `(.L_x_25) ;  /* 0x0000000000107947 */ /* 0x000fec0003800000 */
.L_x_24:
[----:B------:R-:W-:-:S04]  /*0810*/  LOP3.LUT R0, R0, 0x80000000, RZ, 0xc0, !PT ;  /* 0x8000000000007812 */ /* 0x000fc800078ec0ff */
[----:B------:R-:W-:Y:S01]  /*0820*/  LOP3.LUT R0, R0, 0x7f800000, RZ, 0xfc, !PT ;  /* 0x7f80000000007812 */ /* 0x000fe200078efcff */
[----:B------:R-:W-:Y:S06]  /*0830*/  BRA `(.L_x_25) ;  /* 0x0000000000047947 */ /* 0x000fec0003800000 */
.L_x_23:
[----:B------:R-:W-:-:S07]  /*0840*/  IMAD R0, R11, 0x800000, R0 ;  /* 0x008000000b007824 */ /* 0x000fce00078e0200 */
.L_x_25:
[----:B------:R-:W-:Y:S05]  /*0850*/  BSYNC.RECONVERGENT B2 ;  /* 0x0000000000027941 */ /* 0x000fea0003800200 */
.L_x_22:
[----:B------:R-:W-:Y:S05]  /*0860*/  BRA `(.L_x_26) ;  /* 0x0000000000207947 */ /* 0x000fea0003800000 */
.L_x_21:
[----:B------:R-:W-:-:S04]  /*0870*/  LOP3.LUT R0, R13, 0x80000000, R12, 0x48, !PT ;  /* 0x800000000d007812 */ /* 0x000fc800078e480c */
[----:B------:R-:W-:Y:S01]  /*0880*/  LOP3.LUT R0, R0, 0x7f800000, RZ, 0xfc, !PT ;  /* 0x7f80000000007812 */ /* 0x000fe200078efcff */
[----:B------:R-:W-:Y:S06]  /*0890*/  BRA `(.L_x_26) ;  /* 0x0000000000147947 */ /* 0x000fec0003800000 */
.L_x_20:
[----:B------:R-:W-:Y:S01]  /*08a0*/  LOP3.LUT R0, R13, 0x80000000, R12, 0x48, !PT ;  /* 0x800000000d007812 */ /* 0x000fe200078e480c */
[----:B------:R-:W-:Y:S06]  /*08b0*/  BRA `(.L_x_26) ;  /* 0x00000000000c7947 */ /* 0x000fec0003800000 */
.L_x_19:
[----:B------:R-:W0:Y:S01]  /*08c0*/  MUFU.RSQ R0, -QNAN ;  /* 0xffc0000000007908 */ /* 0x000e220000001400 */
[----:B------:R-:W-:Y:S05]  /*08d0*/  BRA `(.L_x_26) ;  /* 0x0000000000047947 */ /* 0x000fea0003800000 */
.L_x_18:
[----:B------:R-:W-:-:S07]  /*08e0*/  FADD.FTZ R0, R0, R3 ;  /* 0x0000000300007221 */ /* 0x000fce0000010000 */
.L_x_26:
[----:B------:R-:W-:Y:S05]  /*08f0*/  BSYNC.RECONVERGENT B1 ;  /* 0x0000000000017941 */ /* 0x000fea0003800200 */
.L_x_16:
[----:B------:R-:W-:Y:S02]  /*0900*/  IMAD.MOV.U32 R10, RZ, RZ, R8 ;  /* 0x000000ffff0a7224 */ /* 0x000fe400078e0008 */
[----:B------:R-:W-:-:S04]  /*0910*/  IMAD.MOV.U32 R11, RZ, RZ, 0x0 ;  /* 0x00000000ff0b7424 */ /* 0x000fc800078e00ff */
[----:B0-----:R-:W-:Y:S05]  /*0920*/  RET.REL.NODEC R10 `(_ZN5mlpga3gpu6kernel9divide_byEPfmf) ;  /* 0xfffffff40ab47950 */ /* 0x001fea0003c3ffff */
.L_x_27:
        /* <DEDUP_REMOVED lines=13> */
.L_x_30:


//--------------------- .text._ZN5mlpga3gpu6kernel3sumEPfPKfm --------------------------
	.section	.text._ZN5mlpga3gpu6kernel3sumEPfPKfm,"ax",@progbits
	.align	128
        .global         _ZN5mlpga3gpu6kernel3sumEPfPKfm
        .type           _ZN5mlpga3gpu6kernel3sumEPfPKfm,@function
        .size           _ZN5mlpga3gpu6kernel3sumEPfPKfm,(.L_x_34 - _ZN5mlpga3gpu6kernel3sumEPfPKfm)
        .other          _ZN5mlpga3gpu6kernel3sumEPfPKfm,@"STO_CUDA_ENTRY STV_DEFAULT"
_ZN5mlpga3gpu6kernel3sumEPfPKfm:
.text._ZN5mlpga3gpu6kernel3sumEPfPKfm:
        /* <DEDUP_REMOVED lines=9> */
[----:B------:R-:W0:Y:S01]  /*0090*/  LDC.64 R2, c[0x0][0x380] ;  /* 0x0000e000ff027b82 */ /* 0x000e220000000a00 */
[----:B------:R-:W1:Y:S01]  /*00a0*/  LDCU UR4, c[0x0][0x370] ;  /* 0x00006e00ff0477ac */ /* 0x000e620008000800 */
[----:B------:R-:W-:Y:S02]  /*00b0*/  IMAD.MOV.U32 R6, RZ, RZ, R0 ;  /* 0x000000ffff067224 */ /* 0x000fe400078e0000 */
[----:B------:R-:W-:Y:S01]  /*00c0*/  IMAD.MOV.U32 R9, RZ, RZ, RZ ;  /* 0x000000ffff097224 */ /* 0x000fe200078e00ff */
[----:B------:R-:W2:Y:S01]  /*00d0*/  LDCU.64 UR6, c[0x0][0x358] ;  /* 0x00006b00ff0677ac */ /* 0x000ea20008000a00 */
[----:B------:R-:W3:Y:S01]  /*00e0*/  LDCU.64 UR10, c[0x0][0x388] ;  /* 0x00007100ff0a77ac */ /* 0x000ee20008000a00 */
[----:B-1----:R-:W-:-:S07]  /*00f0*/  IMAD R7, R7, UR4, RZ ;  /* 0x0000000407077c24 */ /* 0x002fce000f8e02ff */
.L_x_28:
[----:B---3--:R-:W-:-:S04]  /*0100*/  LEA R4, P0, R6, UR10, 0x2 ;  /* 0x0000000a06047c11 */ /* 0x008fc8000f8010ff */
[----:B-1----:R-:W-:-:S06]  /*0110*/  LEA.HI.X R5, R6, UR11, R9, 0x2, P0 ;  /* 0x0000000b06057c11 */ /* 0x002fcc00080f1409 */
[----:B--2---:R-:W0:Y:S01]  /*0120*/  LDG.E R5, desc[UR6][R4.64] ;  /* 0x0000000604057981 */ /* 0x004e22000c1e1900 */
[----:B------:R-:W-:-:S05]  /*0130*/  IMAD.IADD R6, R7, 0x1, R0 ;  /* 0x0000000107067824 */ /* 0x000fca00078e0200 */
[----:B------:R-:W-:-:S04]  /*0140*/  ISETP.GE.U32.AND P0, PT, R6, UR8, PT ;  /* 0x0000000806007c0c */ /* 0x000fc8000bf06070 */
[----:B------:R-:W-:Y:S01]  /*0150*/  ISETP.GE.U32.AND.EX P0, PT, RZ, UR9, PT, P0 ;  /* 0x00000009ff007c0c */ /* 0x000fe2000bf06100 */
[----:B------:R-:W-:Y:S01]  /*0160*/  IMAD.MOV.U32 R0, RZ, RZ, R6 ;  /* 0x000000ffff007224 */ /* 0x000fe200078e0006 */
[----:B0-----:R1:W-:Y:S11]  /*0170*/  REDG.E.ADD.F32.FTZ.RN.STRONG.GPU desc[UR6][R2.64], R5 ;  /* 0x00000005020079a6 */ /* 0x0013f6000c12f306 */
[----:B------:R-:W-:Y:S05]  /*0180*/  @!P0 BRA `(.L_x_28) ;  /* 0xfffffffc00dc8947 */ /* 0x000fea000383ffff */
[----:B------:R-:W-:Y:S05]  /*0190*/  EXIT ;  /* 0x000000000000794d */ /* 0x000fea0003800000 */
.L_x_29:
        /* <DEDUP_REMOVED lines=14> */
.L_x_34:


//--------------------- .nv.global.init           --------------------------
	.section	.nv.global.init,"aw",@progbits
	.align	4
.nv.global.init:
	.type		mrg32k3aM1SubSeq,@object
	.size		mrg32k3aM1SubSeq,(mrg32k3aM2SubSeq - mrg32k3aM1SubSeq)
mrg32k3aM1SubSeq:
        /*0000*/ 	.byte	0x0b, 0xcc, 0xee, 0x04, 0x73, 0x29, 0x8b, 0x6f, 0xf6, 0x53, 0x03, 0xf6, 0x23, 0xf6, 0xea, 0xda
        /* <DEDUP_REMOVED lines=125> */
	.type		mrg32k3aM2SubSeq,@object
	.size		mrg32k3aM2SubSeq,(mrg32k3aM1 - mrg32k3aM2SubSeq)
mrg32k3aM2SubSeq:
        /* <DEDUP_REMOVED lines=126> */
	.type		mrg32k3aM1,@object
	.size		mrg32k3aM1,(mrg32k3aM1Seq - mrg32k3aM1)
mrg32k3aM1:
        /* <DEDUP_REMOVED lines=144> */
	.type		mrg32k3aM1Seq,@object
	.size		mrg32k3aM1Seq,(mrg32k3aM2 - mrg32k3aM1Seq)
mrg32k3aM1Seq:
        /* <DEDUP_REMOVED lines=144> */
	.type		mrg32k3aM2,@object
	.size		mrg32k3aM2,(mrg32k3aM2Seq - mrg32k3aM2)
mrg32k3aM2:
        /* <DEDUP_REMOVED lines=144> */
	.type		mrg32k3aM2Seq,@object
	.size		mrg32k3aM2Seq,(precalc_xorwow_matrix - mrg32k3aM2Seq)
mrg32k3aM2Seq:
        /* <DEDUP_REMOVED lines=144> */
	.type		precalc_xorwow_matrix,@object
	.size		precalc_xorwow_matrix,(precalc_xorwow_offset_matrix - precalc_xorwow_matrix)
precalc_xorwow_matrix:
        /* <DEDUP_REMOVED lines=6400> */
	.type		precalc_xorwow_offset_matrix,@object
	.size		precalc_xorwow_offset_matrix,(.L_1 - precalc_xorwow_offset_matrix)
precalc_xorwow_offset_matrix:
        /* <DEDUP_REMOVED lines=6400> */
.L_1:


//--------------------- .nv.shared.reserved.0     --------------------------
	.section	.nv.shared.reserved.0,"aw",@nobits
	.weak		__nv_reservedSMEM_offset_0_alias
	.size		__nv_reservedSMEM_offset_0_alias, 0, 64
	.other		__nv_reservedSMEM_offset_0_alias,@"STO_CUDA_RESERVED_SHARED STV_DEFAULT"
__nv_reservedSMEM_offset_0_alias:
	.zero		0
	.zero		64


//--------------------- .nv.constant0._ZN5mlpga3gpu6kernel10give_birthEPfS2_mfffP17curandStateXORWOW --------------------------
	.section	.nv.constant0._ZN5mlpga3gpu6kernel10give_birthEPfS2_mfffP17curandStateXORWOW,"a",@progbits
	.sectionflags	@""
	.align	4
.nv.constant0._ZN5mlpga3gpu6kernel10give_birthEPfS2_mfffP17curandStateXORWOW:
	.zero		944


//--------------------- .nv.constant0._ZN5mlpga3gpu6kernel10setup_randEP17curandStateXORWOW --------------------------
	.section	.nv.constant0._ZN5mlpga3gpu6kernel10setup_randEP17curandStateXORWOW,"a",@progbits
	.sectionflags	@""
	.align	4
.nv.constant0._ZN5mlpga3gpu6kernel10setup_randEP17curandStateXORWOW:
	.zero		904


//--------------------- .nv.constant0._ZN5mlpga3gpu6kernel9divide_byEPfmf --------------------------
	.section	.nv.constant0._ZN5mlpga3gpu6kernel9divide_byEPfmf,"a",@progbits
	.sectionflags	@""
	.align	4
.nv.constant0._ZN5mlpga3gpu6kernel9divide_byEPfmf:
	.zero		916


//--------------------- .nv.constant0._ZN5mlpga3gpu6kernel3sumEPfPKfm --------------------------
	.section	.nv.constant0._ZN5mlpga3gpu6kernel3sumEPfPKfm,"a",@progbits
	.sectionflags	@""
	.align	4
.nv.constant0._ZN5mlpga3gpu6kernel3sumEPfPKfm:
	.zero		920


//--------------------- SYMBOLS --------------------------

	.type		.nv.reservedSmem.offset0,@object
	.size		.nv.reservedSmem.offset0,0x4
